//
// Generated by NVIDIA NVVM Compiler
//
// Compiler Build ID: CL-36424714
// Cuda compilation tools, release 13.0, V13.0.88
// Based on NVVM 20.0.0
//

.version 9.0
.target sm_100
.address_size 64

.global .align 4 .b8 precalc_xorwow_matrix[102400];
.global .align 4 .b8 precalc_xorwow_offset_matrix[102400];
.global .align 4 .b8 mrg32k3aM1[2304];
.global .align 4 .b8 mrg32k3aM2[2304];
.global .align 4 .b8 mrg32k3aM1SubSeq[2016];
.global .align 4 .b8 mrg32k3aM2SubSeq[2016];
.global .align 4 .b8 mrg32k3aM1Seq[2304];
.global .align 4 .b8 mrg32k3aM2Seq[2304];
.const .align 8 .b8 __cr_lgamma_table[72];

.entry _ZN32_GLOBAL__N__73341823_4_k_cu_main28matmul_l2_cache_hit_rate_100EPKfS1_iiiiiPf(
	.param .u64 .ptr .align 1 _ZN32_GLOBAL__N__73341823_4_k_cu_main28matmul_l2_cache_hit_rate_100EPKfS1_iiiiiPf_param_0,
	.param .u64 .ptr .align 1 _ZN32_GLOBAL__N__73341823_4_k_cu_main28matmul_l2_cache_hit_rate_100EPKfS1_iiiiiPf_param_1,
	.param .u32 _ZN32_GLOBAL__N__73341823_4_k_cu_main28matmul_l2_cache_hit_rate_100EPKfS1_iiiiiPf_param_2,
	.param .u32 _ZN32_GLOBAL__N__73341823_4_k_cu_main28matmul_l2_cache_hit_rate_100EPKfS1_iiiiiPf_param_3,
	.param .u32 _ZN32_GLOBAL__N__73341823_4_k_cu_main28matmul_l2_cache_hit_rate_100EPKfS1_iiiiiPf_param_4,
	.param .u32 _ZN32_GLOBAL__N__73341823_4_k_cu_main28matmul_l2_cache_hit_rate_100EPKfS1_iiiiiPf_param_5,
	.param .u32 _ZN32_GLOBAL__N__73341823_4_k_cu_main28matmul_l2_cache_hit_rate_100EPKfS1_iiiiiPf_param_6,
	.param .u64 .ptr .align 1 _ZN32_GLOBAL__N__73341823_4_k_cu_main28matmul_l2_cache_hit_rate_100EPKfS1_iiiiiPf_param_7
)
{
	.reg .pred 	%p<21>;
	.reg .b32 	%r<144>;
	.reg .b32 	%f<115>;
	.reg .b64 	%rd<163>;

	ld.param.u64 	%rd4, [_ZN32_GLOBAL__N__73341823_4_k_cu_main28matmul_l2_cache_hit_rate_100EPKfS1_iiiiiPf_param_0];
	ld.param.u64 	%rd5, [_ZN32_GLOBAL__N__73341823_4_k_cu_main28matmul_l2_cache_hit_rate_100EPKfS1_iiiiiPf_param_1];
	ld.param.u32 	%r41, [_ZN32_GLOBAL__N__73341823_4_k_cu_main28matmul_l2_cache_hit_rate_100EPKfS1_iiiiiPf_param_3];
	ld.param.u32 	%r42, [_ZN32_GLOBAL__N__73341823_4_k_cu_main28matmul_l2_cache_hit_rate_100EPKfS1_iiiiiPf_param_5];
	ld.param.u32 	%r43, [_ZN32_GLOBAL__N__73341823_4_k_cu_main28matmul_l2_cache_hit_rate_100EPKfS1_iiiiiPf_param_6];
	ld.param.u64 	%rd6, [_ZN32_GLOBAL__N__73341823_4_k_cu_main28matmul_l2_cache_hit_rate_100EPKfS1_iiiiiPf_param_7];
	cvta.to.global.u64 	%rd1, %rd5;
	cvta.to.global.u64 	%rd2, %rd4;
	cvta.to.global.u64 	%rd3, %rd6;
	setp.lt.s32 	%p1, %r43, 1;
	@%p1 bra 	$L__BB0_28;
	mov.u32 	%r1, %tid.x;
	mov.u32 	%r44, %ctaid.y;
	setp.lt.s32 	%p2, %r41, 1;
	mul.lo.s32 	%r45, %r41, %r1;
	mov.u32 	%r46, %nctaid.y;
	mov.u32 	%r47, %ctaid.x;
	mad.lo.s32 	%r2, %r47, %r46, %r44;
	mul.lo.s32 	%r48, %r41, %r2;
	mad.lo.s32 	%r3, %r48, %r42, %r45;
	mad.lo.s32 	%r4, %r48, %r43, %r45;
	mad.lo.s32 	%r5, %r42, %r2, %r1;
	mul.lo.s32 	%r6, %r5, %r43;
	@%p2 bra 	$L__BB0_17;
	and.b32  	%r7, %r41, 15;
	add.s32 	%r8, %r7, -1;
	and.b32  	%r9, %r41, 7;
	add.s32 	%r10, %r9, -1;
	and.b32  	%r11, %r41, 2147483632;
	and.b32  	%r12, %r41, 3;
	neg.s32 	%r13, %r11;
	mad.lo.s32 	%r72, %r43, %r2, %r1;
	mad.lo.s32 	%r14, %r41, %r72, 7;
	mad.lo.s32 	%r15, %r41, %r5, 7;
	mov.b32 	%r133, 0;
$L__BB0_3:
	setp.lt.u32 	%p11, %r41, 16;
	mov.f32 	%f114, 0f00000000;
	mov.b32 	%r138, 0;
	@%p11 bra 	$L__BB0_6;
	mov.f32 	%f114, 0f00000000;
	mov.u32 	%r134, %r15;
	mov.u32 	%r135, %r14;
	mov.u32 	%r136, %r13;
$L__BB0_5:
	.pragma "nounroll";
	add.s32 	%r74, %r134, -7;
	mul.wide.u32 	%rd37, %r74, 4;
	add.s64 	%rd38, %rd2, %rd37;
	ld.global.f32 	%f18, [%rd38];
	add.s32 	%r75, %r135, -7;
	mul.wide.u32 	%rd39, %r75, 4;
	add.s64 	%rd40, %rd1, %rd39;
	ld.global.f32 	%f19, [%rd40];
	fma.rn.f32 	%f20, %f18, %f19, %f114;
	add.s32 	%r76, %r134, -6;
	mul.wide.u32 	%rd41, %r76, 4;
	add.s64 	%rd42, %rd2, %rd41;
	ld.global.f32 	%f21, [%rd42];
	add.s32 	%r77, %r135, -6;
	mul.wide.u32 	%rd43, %r77, 4;
	add.s64 	%rd44, %rd1, %rd43;
	ld.global.f32 	%f22, [%rd44];
	fma.rn.f32 	%f23, %f21, %f22, %f20;
	add.s32 	%r78, %r134, -5;
	mul.wide.u32 	%rd45, %r78, 4;
	add.s64 	%rd46, %rd2, %rd45;
	ld.global.f32 	%f24, [%rd46];
	add.s32 	%r79, %r135, -5;
	mul.wide.u32 	%rd47, %r79, 4;
	add.s64 	%rd48, %rd1, %rd47;
	ld.global.f32 	%f25, [%rd48];
	fma.rn.f32 	%f26, %f24, %f25, %f23;
	add.s32 	%r80, %r134, -4;
	mul.wide.u32 	%rd49, %r80, 4;
	add.s64 	%rd50, %rd2, %rd49;
	ld.global.f32 	%f27, [%rd50];
	add.s32 	%r81, %r135, -4;
	mul.wide.u32 	%rd51, %r81, 4;
	add.s64 	%rd52, %rd1, %rd51;
	ld.global.f32 	%f28, [%rd52];
	fma.rn.f32 	%f29, %f27, %f28, %f26;
	add.s32 	%r82, %r134, -3;
	mul.wide.u32 	%rd53, %r82, 4;
	add.s64 	%rd54, %rd2, %rd53;
	ld.global.f32 	%f30, [%rd54];
	add.s32 	%r83, %r135, -3;
	mul.wide.u32 	%rd55, %r83, 4;
	add.s64 	%rd56, %rd1, %rd55;
	ld.global.f32 	%f31, [%rd56];
	fma.rn.f32 	%f32, %f30, %f31, %f29;
	add.s32 	%r84, %r134, -2;
	mul.wide.u32 	%rd57, %r84, 4;
	add.s64 	%rd58, %rd2, %rd57;
	ld.global.f32 	%f33, [%rd58];
	add.s32 	%r85, %r135, -2;
	mul.wide.u32 	%rd59, %r85, 4;
	add.s64 	%rd60, %rd1, %rd59;
	ld.global.f32 	%f34, [%rd60];
	fma.rn.f32 	%f35, %f33, %f34, %f32;
	add.s32 	%r86, %r134, -1;
	mul.wide.u32 	%rd61, %r86, 4;
	add.s64 	%rd62, %rd2, %rd61;
	ld.global.f32 	%f36, [%rd62];
	add.s32 	%r87, %r135, -1;
	mul.wide.u32 	%rd63, %r87, 4;
	add.s64 	%rd64, %rd1, %rd63;
	ld.global.f32 	%f37, [%rd64];
	fma.rn.f32 	%f38, %f36, %f37, %f35;
	add.s32 	%r88, %r134, 8;
	mul.wide.u32 	%rd65, %r134, 4;
	add.s64 	%rd66, %rd2, %rd65;
	ld.global.f32 	%f39, [%rd66];
	add.s32 	%r89, %r135, 8;
	mul.wide.u32 	%rd67, %r135, 4;
	add.s64 	%rd68, %rd1, %rd67;
	ld.global.f32 	%f40, [%rd68];
	fma.rn.f32 	%f41, %f39, %f40, %f38;
	add.s32 	%r90, %r134, 1;
	mul.wide.u32 	%rd69, %r90, 4;
	add.s64 	%rd70, %rd2, %rd69;
	ld.global.f32 	%f42, [%rd70];
	add.s32 	%r91, %r135, 1;
	mul.wide.u32 	%rd71, %r91, 4;
	add.s64 	%rd72, %rd1, %rd71;
	ld.global.f32 	%f43, [%rd72];
	fma.rn.f32 	%f44, %f42, %f43, %f41;
	add.s32 	%r92, %r134, 2;
	mul.wide.u32 	%rd73, %r92, 4;
	add.s64 	%rd74, %rd2, %rd73;
	ld.global.f32 	%f45, [%rd74];
	add.s32 	%r93, %r135, 2;
	mul.wide.u32 	%rd75, %r93, 4;
	add.s64 	%rd76, %rd1, %rd75;
	ld.global.f32 	%f46, [%rd76];
	fma.rn.f32 	%f47, %f45, %f46, %f44;
	add.s32 	%r94, %r134, 3;
	mul.wide.u32 	%rd77, %r94, 4;
	add.s64 	%rd78, %rd2, %rd77;
	ld.global.f32 	%f48, [%rd78];
	add.s32 	%r95, %r135, 3;
	mul.wide.u32 	%rd79, %r95, 4;
	add.s64 	%rd80, %rd1, %rd79;
	ld.global.f32 	%f49, [%rd80];
	fma.rn.f32 	%f50, %f48, %f49, %f47;
	add.s32 	%r96, %r134, 4;
	mul.wide.u32 	%rd81, %r96, 4;
	add.s64 	%rd82, %rd2, %rd81;
	ld.global.f32 	%f51, [%rd82];
	add.s32 	%r97, %r135, 4;
	mul.wide.u32 	%rd83, %r97, 4;
	add.s64 	%rd84, %rd1, %rd83;
	ld.global.f32 	%f52, [%rd84];
	fma.rn.f32 	%f53, %f51, %f52, %f50;
	add.s32 	%r98, %r134, 5;
	mul.wide.u32 	%rd85, %r98, 4;
	add.s64 	%rd86, %rd2, %rd85;
	ld.global.f32 	%f54, [%rd86];
	add.s32 	%r99, %r135, 5;
	mul.wide.u32 	%rd87, %r99, 4;
	add.s64 	%rd88, %rd1, %rd87;
	ld.global.f32 	%f55, [%rd88];
	fma.rn.f32 	%f56, %f54, %f55, %f53;
	add.s32 	%r100, %r134, 6;
	mul.wide.u32 	%rd89, %r100, 4;
	add.s64 	%rd90, %rd2, %rd89;
	ld.global.f32 	%f57, [%rd90];
	add.s32 	%r101, %r135, 6;
	mul.wide.u32 	%rd91, %r101, 4;
	add.s64 	%rd92, %rd1, %rd91;
	ld.global.f32 	%f58, [%rd92];
	fma.rn.f32 	%f59, %f57, %f58, %f56;
	add.s32 	%r102, %r134, 7;
	mul.wide.u32 	%rd93, %r102, 4;
	add.s64 	%rd94, %rd2, %rd93;
	ld.global.f32 	%f60, [%rd94];
	add.s32 	%r103, %r135, 7;
	mul.wide.u32 	%rd95, %r103, 4;
	add.s64 	%rd96, %rd1, %rd95;
	ld.global.f32 	%f61, [%rd96];
	fma.rn.f32 	%f62, %f60, %f61, %f59;
	mul.wide.u32 	%rd97, %r88, 4;
	add.s64 	%rd98, %rd2, %rd97;
	ld.global.f32 	%f63, [%rd98];
	mul.wide.u32 	%rd99, %r89, 4;
	add.s64 	%rd100, %rd1, %rd99;
	ld.global.f32 	%f64, [%rd100];
	fma.rn.f32 	%f114, %f63, %f64, %f62;
	add.s32 	%r136, %r136, 16;
	add.s32 	%r135, %r135, 16;
	add.s32 	%r134, %r134, 16;
	setp.ne.s32 	%p12, %r136, 0;
	mov.u32 	%r138, %r11;
	@%p12 bra 	$L__BB0_5;
$L__BB0_6:
	setp.eq.s32 	%p13, %r7, 0;
	@%p13 bra 	$L__BB0_16;
	setp.lt.u32 	%p14, %r8, 7;
	@%p14 bra 	$L__BB0_9;
	add.s32 	%r104, %r3, %r138;
	mul.wide.u32 	%rd101, %r104, 4;
	add.s64 	%rd102, %rd2, %rd101;
	ld.global.f32 	%f66, [%rd102];
	add.s32 	%r105, %r4, %r138;
	mul.wide.u32 	%rd103, %r105, 4;
	add.s64 	%rd104, %rd1, %rd103;
	ld.global.f32 	%f67, [%rd104];
	fma.rn.f32 	%f68, %f66, %f67, %f114;
	add.s32 	%r106, %r104, 1;
	mul.wide.u32 	%rd105, %r106, 4;
	add.s64 	%rd106, %rd2, %rd105;
	ld.global.f32 	%f69, [%rd106];
	add.s32 	%r107, %r105, 1;
	mul.wide.u32 	%rd107, %r107, 4;
	add.s64 	%rd108, %rd1, %rd107;
	ld.global.f32 	%f70, [%rd108];
	fma.rn.f32 	%f71, %f69, %f70, %f68;
	add.s32 	%r108, %r104, 2;
	mul.wide.u32 	%rd109, %r108, 4;
	add.s64 	%rd110, %rd2, %rd109;
	ld.global.f32 	%f72, [%rd110];
	add.s32 	%r109, %r105, 2;
	mul.wide.u32 	%rd111, %r109, 4;
	add.s64 	%rd112, %rd1, %rd111;
	ld.global.f32 	%f73, [%rd112];
	fma.rn.f32 	%f74, %f72, %f73, %f71;
	add.s32 	%r110, %r104, 3;
	mul.wide.u32 	%rd113, %r110, 4;
	add.s64 	%rd114, %rd2, %rd113;
	ld.global.f32 	%f75, [%rd114];
	add.s32 	%r111, %r105, 3;
	mul.wide.u32 	%rd115, %r111, 4;
	add.s64 	%rd116, %rd1, %rd115;
	ld.global.f32 	%f76, [%rd116];
	fma.rn.f32 	%f77, %f75, %f76, %f74;
	add.s32 	%r112, %r104, 4;
	mul.wide.u32 	%rd117, %r112, 4;
	add.s64 	%rd118, %rd2, %rd117;
	ld.global.f32 	%f78, [%rd118];
	add.s32 	%r113, %r105, 4;
	mul.wide.u32 	%rd119, %r113, 4;
	add.s64 	%rd120, %rd1, %rd119;
	ld.global.f32 	%f79, [%rd120];
	fma.rn.f32 	%f80, %f78, %f79, %f77;
	add.s32 	%r114, %r104, 5;
	mul.wide.u32 	%rd121, %r114, 4;
	add.s64 	%rd122, %rd2, %rd121;
	ld.global.f32 	%f81, [%rd122];
	add.s32 	%r115, %r105, 5;
	mul.wide.u32 	%rd123, %r115, 4;
	add.s64 	%rd124, %rd1, %rd123;
	ld.global.f32 	%f82, [%rd124];
	fma.rn.f32 	%f83, %f81, %f82, %f80;
	add.s32 	%r116, %r104, 6;
	mul.wide.u32 	%rd125, %r116, 4;
	add.s64 	%rd126, %rd2, %rd125;
	ld.global.f32 	%f84, [%rd126];
	add.s32 	%r117, %r105, 6;
	mul.wide.u32 	%rd127, %r117, 4;
	add.s64 	%rd128, %rd1, %rd127;
	ld.global.f32 	%f85, [%rd128];
	fma.rn.f32 	%f86, %f84, %f85, %f83;
	add.s32 	%r118, %r104, 7;
	mul.wide.u32 	%rd129, %r118, 4;
	add.s64 	%rd130, %rd2, %rd129;
	ld.global.f32 	%f87, [%rd130];
	add.s32 	%r119, %r105, 7;
	mul.wide.u32 	%rd131, %r119, 4;
	add.s64 	%rd132, %rd1, %rd131;
	ld.global.f32 	%f88, [%rd132];
	fma.rn.f32 	%f114, %f87, %f88, %f86;
	add.s32 	%r138, %r138, 8;
$L__BB0_9:
	setp.eq.s32 	%p15, %r9, 0;
	@%p15 bra 	$L__BB0_16;
	setp.lt.u32 	%p16, %r10, 3;
	@%p16 bra 	$L__BB0_12;
	add.s32 	%r120, %r3, %r138;
	mul.wide.u32 	%rd133, %r120, 4;
	add.s64 	%rd134, %rd2, %rd133;
	ld.global.f32 	%f90, [%rd134];
	add.s32 	%r121, %r4, %r138;
	mul.wide.u32 	%rd135, %r121, 4;
	add.s64 	%rd136, %rd1, %rd135;
	ld.global.f32 	%f91, [%rd136];
	fma.rn.f32 	%f92, %f90, %f91, %f114;
	add.s32 	%r122, %r120, 1;
	mul.wide.u32 	%rd137, %r122, 4;
	add.s64 	%rd138, %rd2, %rd137;
	ld.global.f32 	%f93, [%rd138];
	add.s32 	%r123, %r121, 1;
	mul.wide.u32 	%rd139, %r123, 4;
	add.s64 	%rd140, %rd1, %rd139;
	ld.global.f32 	%f94, [%rd140];
	fma.rn.f32 	%f95, %f93, %f94, %f92;
	add.s32 	%r124, %r120, 2;
	mul.wide.u32 	%rd141, %r124, 4;
	add.s64 	%rd142, %rd2, %rd141;
	ld.global.f32 	%f96, [%rd142];
	add.s32 	%r125, %r121, 2;
	mul.wide.u32 	%rd143, %r125, 4;
	add.s64 	%rd144, %rd1, %rd143;
	ld.global.f32 	%f97, [%rd144];
	fma.rn.f32 	%f98, %f96, %f97, %f95;
	add.s32 	%r126, %r120, 3;
	mul.wide.u32 	%rd145, %r126, 4;
	add.s64 	%rd146, %rd2, %rd145;
	ld.global.f32 	%f99, [%rd146];
	add.s32 	%r127, %r121, 3;
	mul.wide.u32 	%rd147, %r127, 4;
	add.s64 	%rd148, %rd1, %rd147;
	ld.global.f32 	%f100, [%rd148];
	fma.rn.f32 	%f114, %f99, %f100, %f98;
	add.s32 	%r138, %r138, 4;
$L__BB0_12:
	setp.eq.s32 	%p17, %r12, 0;
	@%p17 bra 	$L__BB0_16;
	setp.eq.s32 	%p18, %r12, 1;
	add.s32 	%r28, %r3, %r138;
	mul.wide.u32 	%rd149, %r28, 4;
	add.s64 	%rd150, %rd2, %rd149;
	ld.global.f32 	%f101, [%rd150];
	add.s32 	%r29, %r4, %r138;
	mul.wide.u32 	%rd151, %r29, 4;
	add.s64 	%rd152, %rd1, %rd151;
	ld.global.f32 	%f102, [%rd152];
	fma.rn.f32 	%f114, %f101, %f102, %f114;
	@%p18 bra 	$L__BB0_16;
	setp.eq.s32 	%p19, %r12, 2;
	add.s32 	%r128, %r28, 1;
	mul.wide.u32 	%rd153, %r128, 4;
	add.s64 	%rd154, %rd2, %rd153;
	ld.global.f32 	%f103, [%rd154];
	add.s32 	%r129, %r29, 1;
	mul.wide.u32 	%rd155, %r129, 4;
	add.s64 	%rd156, %rd1, %rd155;
	ld.global.f32 	%f104, [%rd156];
	fma.rn.f32 	%f114, %f103, %f104, %f114;
	@%p19 bra 	$L__BB0_16;
	add.s32 	%r130, %r28, 2;
	mul.wide.u32 	%rd157, %r130, 4;
	add.s64 	%rd158, %rd2, %rd157;
	ld.global.f32 	%f105, [%rd158];
	add.s32 	%r131, %r29, 2;
	mul.wide.u32 	%rd159, %r131, 4;
	add.s64 	%rd160, %rd1, %rd159;
	ld.global.f32 	%f106, [%rd160];
	fma.rn.f32 	%f114, %f105, %f106, %f114;
$L__BB0_16:
	add.s32 	%r132, %r6, %r133;
	mul.wide.u32 	%rd161, %r132, 4;
	add.s64 	%rd162, %rd3, %rd161;
	st.global.f32 	[%rd162], %f114;
	add.s32 	%r133, %r133, 1;
	setp.eq.s32 	%p20, %r133, %r43;
	@%p20 bra 	$L__BB0_28;
	bra.uni 	$L__BB0_3;
$L__BB0_17:
	and.b32  	%r31, %r43, 7;
	setp.lt.u32 	%p3, %r43, 8;
	mov.b32 	%r142, 0;
	@%p3 bra 	$L__BB0_20;
	and.b32  	%r142, %r43, 2147483640;
	mov.b32 	%r140, 0;
$L__BB0_19:
	.pragma "nounroll";
	add.s32 	%r51, %r6, %r140;
	mul.wide.u32 	%rd7, %r51, 4;
	add.s64 	%rd8, %rd3, %rd7;
	mov.b32 	%r52, 0;
	st.global.u32 	[%rd8], %r52;
	add.s32 	%r53, %r51, 1;
	mul.wide.u32 	%rd9, %r53, 4;
	add.s64 	%rd10, %rd3, %rd9;
	st.global.u32 	[%rd10], %r52;
	add.s32 	%r54, %r51, 2;
	mul.wide.u32 	%rd11, %r54, 4;
	add.s64 	%rd12, %rd3, %rd11;
	st.global.u32 	[%rd12], %r52;
	add.s32 	%r55, %r51, 3;
	mul.wide.u32 	%rd13, %r55, 4;
	add.s64 	%rd14, %rd3, %rd13;
	st.global.u32 	[%rd14], %r52;
	add.s32 	%r56, %r51, 4;
	mul.wide.u32 	%rd15, %r56, 4;
	add.s64 	%rd16, %rd3, %rd15;
	st.global.u32 	[%rd16], %r52;
	add.s32 	%r57, %r51, 5;
	mul.wide.u32 	%rd17, %r57, 4;
	add.s64 	%rd18, %rd3, %rd17;
	st.global.u32 	[%rd18], %r52;
	add.s32 	%r58, %r51, 6;
	mul.wide.u32 	%rd19, %r58, 4;
	add.s64 	%rd20, %rd3, %rd19;
	st.global.u32 	[%rd20], %r52;
	add.s32 	%r59, %r51, 7;
	mul.wide.u32 	%rd21, %r59, 4;
	add.s64 	%rd22, %rd3, %rd21;
	st.global.u32 	[%rd22], %r52;
	add.s32 	%r140, %r140, 8;
	setp.ne.s32 	%p4, %r140, %r142;
	@%p4 bra 	$L__BB0_19;
$L__BB0_20:
	setp.eq.s32 	%p5, %r31, 0;
	@%p5 bra 	$L__BB0_28;
	and.b32  	%r36, %r43, 3;
	setp.lt.u32 	%p6, %r31, 4;
	@%p6 bra 	$L__BB0_23;
	add.s32 	%r60, %r6, %r142;
	mul.wide.u32 	%rd23, %r60, 4;
	add.s64 	%rd24, %rd3, %rd23;
	mov.b32 	%r61, 0;
	st.global.u32 	[%rd24], %r61;
	add.s32 	%r62, %r60, 1;
	mul.wide.u32 	%rd25, %r62, 4;
	add.s64 	%rd26, %rd3, %rd25;
	st.global.u32 	[%rd26], %r61;
	add.s32 	%r63, %r60, 2;
	mul.wide.u32 	%rd27, %r63, 4;
	add.s64 	%rd28, %rd3, %rd27;
	st.global.u32 	[%rd28], %r61;
	add.s32 	%r64, %r60, 3;
	mul.wide.u32 	%rd29, %r64, 4;
	add.s64 	%rd30, %rd3, %rd29;
	st.global.u32 	[%rd30], %r61;
	add.s32 	%r142, %r142, 4;
$L__BB0_23:
	setp.eq.s32 	%p7, %r36, 0;
	@%p7 bra 	$L__BB0_28;
	setp.eq.s32 	%p8, %r36, 1;
	@%p8 bra 	$L__BB0_26;
	add.s32 	%r65, %r6, %r142;
	mul.wide.u32 	%rd31, %r65, 4;
	add.s64 	%rd32, %rd3, %rd31;
	mov.b32 	%r66, 0;
	st.global.u32 	[%rd32], %r66;
	add.s32 	%r67, %r65, 1;
	mul.wide.u32 	%rd33, %r67, 4;
	add.s64 	%rd34, %rd3, %rd33;
	st.global.u32 	[%rd34], %r66;
	add.s32 	%r142, %r142, 2;
$L__BB0_26:
	and.b32  	%r68, %r43, 1;
	setp.eq.b32 	%p9, %r68, 1;
	not.pred 	%p10, %p9;
	@%p10 bra 	$L__BB0_28;
	add.s32 	%r69, %r6, %r142;
	mul.wide.u32 	%rd35, %r69, 4;
	add.s64 	%rd36, %rd3, %rd35;
	mov.b32 	%r70, 0;
	st.global.u32 	[%rd36], %r70;
$L__BB0_28:
	ret;

}
.entry _ZN32_GLOBAL__N__73341823_4_k_cu_main23fill_random_data_kernelEP17curandStateXORWOWPfim(
	.param .u64 .ptr .align 1 _ZN32_GLOBAL__N__73341823_4_k_cu_main23fill_random_data_kernelEP17curandStateXORWOWPfim_param_0,
	.param .u64 .ptr .align 1 _ZN32_GLOBAL__N__73341823_4_k_cu_main23fill_random_data_kernelEP17curandStateXORWOWPfim_param_1,
	.param .u32 _ZN32_GLOBAL__N__73341823_4_k_cu_main23fill_random_data_kernelEP17curandStateXORWOWPfim_param_2,
	.param .u64 _ZN32_GLOBAL__N__73341823_4_k_cu_main23fill_random_data_kernelEP17curandStateXORWOWPfim_param_3
)
{
	.reg .pred 	%p<25>;
	.reg .b32 	%r<453>;
	.reg .b32 	%f<3>;
	.reg .b64 	%rd<23>;

	ld.param.u64 	%rd8, [_ZN32_GLOBAL__N__73341823_4_k_cu_main23fill_random_data_kernelEP17curandStateXORWOWPfim_param_0];
	ld.param.u64 	%rd9, [_ZN32_GLOBAL__N__73341823_4_k_cu_main23fill_random_data_kernelEP17curandStateXORWOWPfim_param_1];
	ld.param.u32 	%r204, [_ZN32_GLOBAL__N__73341823_4_k_cu_main23fill_random_data_kernelEP17curandStateXORWOWPfim_param_2];
	ld.param.u64 	%rd10, [_ZN32_GLOBAL__N__73341823_4_k_cu_main23fill_random_data_kernelEP17curandStateXORWOWPfim_param_3];
	mov.u32 	%r205, %tid.x;
	mov.u32 	%r206, %ctaid.x;
	mov.u32 	%r207, %ntid.x;
	mad.lo.s32 	%r1, %r206, %r207, %r205;
	setp.ge.u32 	%p1, %r1, %r204;
	@%p1 bra 	$L__BB1_44;
	cvta.to.global.u64 	%rd11, %rd8;
	cvt.u64.u32 	%rd1, %r1;
	mul.wide.u32 	%rd12, %r1, 48;
	add.s64 	%rd2, %rd11, %rd12;
	cvt.u32.u64 	%r208, %rd10;
	xor.b32  	%r209, %r208, -1429050551;
	mul.lo.s32 	%r210, %r209, 1099087573;
	{ .reg .b32 tmp; mov.b64 {tmp, %r211}, %rd10; }
	xor.b32  	%r212, %r211, -136515619;
	mul.lo.s32 	%r213, %r212, -1703105765;
	add.s32 	%r214, %r210, %r213;
	add.s32 	%r2, %r214, 6615241;
	add.s32 	%r367, %r210, 123456789;
	st.global.v2.u32 	[%rd2], {%r2, %r367};
	xor.b32  	%r366, %r210, 362436069;
	add.s32 	%r365, %r213, 521288629;
	st.global.v2.u32 	[%rd2+8], {%r366, %r365};
	xor.b32  	%r364, %r213, 88675123;
	add.s32 	%r363, %r210, 5783321;
	st.global.v2.u32 	[%rd2+16], {%r364, %r363};
	setp.eq.s32 	%p2, %r1, 0;
	@%p2 bra 	$L__BB1_43;
	mov.b32 	%r349, 0;
	mov.u64 	%rd22, %rd1;
$L__BB1_3:
	and.b64  	%rd4, %rd22, 3;
	setp.eq.s64 	%p3, %rd4, 0;
	@%p3 bra 	$L__BB1_42;
	mul.wide.u32 	%rd13, %r349, 3200;
	mov.u64 	%rd14, precalc_xorwow_matrix;
	add.s64 	%rd5, %rd14, %rd13;
	cvt.u32.u64 	%r14, %rd4;
	mov.b32 	%r350, 0;
$L__BB1_5:
	mov.b32 	%r363, 0;
	mov.u32 	%r364, %r363;
	mov.u32 	%r365, %r363;
	mov.u32 	%r366, %r363;
	mov.u32 	%r367, %r363;
	mov.u32 	%r356, %r363;
$L__BB1_6:
	mul.wide.u32 	%rd15, %r356, 4;
	add.s64 	%rd16, %rd2, %rd15;
	ld.global.u32 	%r22, [%rd16+4];
	shl.b32 	%r23, %r356, 5;
	mov.b32 	%r362, 0;
$L__BB1_7:
	.pragma "nounroll";
	shr.u32 	%r219, %r22, %r362;
	and.b32  	%r220, %r219, 1;
	setp.eq.b32 	%p4, %r220, 1;
	not.pred 	%p5, %p4;
	add.s32 	%r221, %r23, %r362;
	mul.lo.s32 	%r222, %r221, 5;
	mul.wide.u32 	%rd17, %r222, 4;
	add.s64 	%rd6, %rd5, %rd17;
	@%p5 bra 	$L__BB1_9;
	ld.global.u32 	%r223, [%rd6];
	xor.b32  	%r367, %r367, %r223;
	ld.global.u32 	%r224, [%rd6+4];
	xor.b32  	%r366, %r366, %r224;
	ld.global.u32 	%r225, [%rd6+8];
	xor.b32  	%r365, %r365, %r225;
	ld.global.u32 	%r226, [%rd6+12];
	xor.b32  	%r364, %r364, %r226;
	ld.global.u32 	%r227, [%rd6+16];
	xor.b32  	%r363, %r363, %r227;
$L__BB1_9:
	and.b32  	%r229, %r219, 2;
	setp.eq.s32 	%p6, %r229, 0;
	@%p6 bra 	$L__BB1_11;
	ld.global.u32 	%r230, [%rd6+20];
	xor.b32  	%r367, %r367, %r230;
	ld.global.u32 	%r231, [%rd6+24];
	xor.b32  	%r366, %r366, %r231;
	ld.global.u32 	%r232, [%rd6+28];
	xor.b32  	%r365, %r365, %r232;
	ld.global.u32 	%r233, [%rd6+32];
	xor.b32  	%r364, %r364, %r233;
	ld.global.u32 	%r234, [%rd6+36];
	xor.b32  	%r363, %r363, %r234;
$L__BB1_11:
	and.b32  	%r236, %r219, 4;
	setp.eq.s32 	%p7, %r236, 0;
	@%p7 bra 	$L__BB1_13;
	ld.global.u32 	%r237, [%rd6+40];
	xor.b32  	%r367, %r367, %r237;
	ld.global.u32 	%r238, [%rd6+44];
	xor.b32  	%r366, %r366, %r238;
	ld.global.u32 	%r239, [%rd6+48];
	xor.b32  	%r365, %r365, %r239;
	ld.global.u32 	%r240, [%rd6+52];
	xor.b32  	%r364, %r364, %r240;
	ld.global.u32 	%r241, [%rd6+56];
	xor.b32  	%r363, %r363, %r241;
$L__BB1_13:
	and.b32  	%r243, %r219, 8;
	setp.eq.s32 	%p8, %r243, 0;
	@%p8 bra 	$L__BB1_15;
	ld.global.u32 	%r244, [%rd6+60];
	xor.b32  	%r367, %r367, %r244;
	ld.global.u32 	%r245, [%rd6+64];
	xor.b32  	%r366, %r366, %r245;
	ld.global.u32 	%r246, [%rd6+68];
	xor.b32  	%r365, %r365, %r246;
	ld.global.u32 	%r247, [%rd6+72];
	xor.b32  	%r364, %r364, %r247;
	ld.global.u32 	%r248, [%rd6+76];
	xor.b32  	%r363, %r363, %r248;
$L__BB1_15:
	and.b32  	%r250, %r219, 16;
	setp.eq.s32 	%p9, %r250, 0;
	@%p9 bra 	$L__BB1_17;
	ld.global.u32 	%r251, [%rd6+80];
	xor.b32  	%r367, %r367, %r251;
	ld.global.u32 	%r252, [%rd6+84];
	xor.b32  	%r366, %r366, %r252;
	ld.global.u32 	%r253, [%rd6+88];
	xor.b32  	%r365, %r365, %r253;
	ld.global.u32 	%r254, [%rd6+92];
	xor.b32  	%r364, %r364, %r254;
	ld.global.u32 	%r255, [%rd6+96];
	xor.b32  	%r363, %r363, %r255;
$L__BB1_17:
	and.b32  	%r257, %r219, 32;
	setp.eq.s32 	%p10, %r257, 0;
	@%p10 bra 	$L__BB1_19;
	ld.global.u32 	%r258, [%rd6+100];
	xor.b32  	%r367, %r367, %r258;
	ld.global.u32 	%r259, [%rd6+104];
	xor.b32  	%r366, %r366, %r259;
	ld.global.u32 	%r260, [%rd6+108];
	xor.b32  	%r365, %r365, %r260;
	ld.global.u32 	%r261, [%rd6+112];
	xor.b32  	%r364, %r364, %r261;
	ld.global.u32 	%r262, [%rd6+116];
	xor.b32  	%r363, %r363, %r262;
$L__BB1_19:
	and.b32  	%r264, %r219, 64;
	setp.eq.s32 	%p11, %r264, 0;
	@%p11 bra 	$L__BB1_21;
	ld.global.u32 	%r265, [%rd6+120];
	xor.b32  	%r367, %r367, %r265;
	ld.global.u32 	%r266, [%rd6+124];
	xor.b32  	%r366, %r366, %r266;
	ld.global.u32 	%r267, [%rd6+128];
	xor.b32  	%r365, %r365, %r267;
	ld.global.u32 	%r268, [%rd6+132];
	xor.b32  	%r364, %r364, %r268;
	ld.global.u32 	%r269, [%rd6+136];
	xor.b32  	%r363, %r363, %r269;
$L__BB1_21:
	and.b32  	%r271, %r219, 128;
	setp.eq.s32 	%p12, %r271, 0;
	@%p12 bra 	$L__BB1_23;
	ld.global.u32 	%r272, [%rd6+140];
	xor.b32  	%r367, %r367, %r272;
	ld.global.u32 	%r273, [%rd6+144];
	xor.b32  	%r366, %r366, %r273;
	ld.global.u32 	%r274, [%rd6+148];
	xor.b32  	%r365, %r365, %r274;
	ld.global.u32 	%r275, [%rd6+152];
	xor.b32  	%r364, %r364, %r275;
	ld.global.u32 	%r276, [%rd6+156];
	xor.b32  	%r363, %r363, %r276;
$L__BB1_23:
	and.b32  	%r278, %r219, 256;
	setp.eq.s32 	%p13, %r278, 0;
	@%p13 bra 	$L__BB1_25;
	ld.global.u32 	%r279, [%rd6+160];
	xor.b32  	%r367, %r367, %r279;
	ld.global.u32 	%r280, [%rd6+164];
	xor.b32  	%r366, %r366, %r280;
	ld.global.u32 	%r281, [%rd6+168];
	xor.b32  	%r365, %r365, %r281;
	ld.global.u32 	%r282, [%rd6+172];
	xor.b32  	%r364, %r364, %r282;
	ld.global.u32 	%r283, [%rd6+176];
	xor.b32  	%r363, %r363, %r283;
$L__BB1_25:
	and.b32  	%r285, %r219, 512;
	setp.eq.s32 	%p14, %r285, 0;
	@%p14 bra 	$L__BB1_27;
	ld.global.u32 	%r286, [%rd6+180];
	xor.b32  	%r367, %r367, %r286;
	ld.global.u32 	%r287, [%rd6+184];
	xor.b32  	%r366, %r366, %r287;
	ld.global.u32 	%r288, [%rd6+188];
	xor.b32  	%r365, %r365, %r288;
	ld.global.u32 	%r289, [%rd6+192];
	xor.b32  	%r364, %r364, %r289;
	ld.global.u32 	%r290, [%rd6+196];
	xor.b32  	%r363, %r363, %r290;
$L__BB1_27:
	and.b32  	%r292, %r219, 1024;
	setp.eq.s32 	%p15, %r292, 0;
	@%p15 bra 	$L__BB1_29;
	ld.global.u32 	%r293, [%rd6+200];
	xor.b32  	%r367, %r367, %r293;
	ld.global.u32 	%r294, [%rd6+204];
	xor.b32  	%r366, %r366, %r294;
	ld.global.u32 	%r295, [%rd6+208];
	xor.b32  	%r365, %r365, %r295;
	ld.global.u32 	%r296, [%rd6+212];
	xor.b32  	%r364, %r364, %r296;
	ld.global.u32 	%r297, [%rd6+216];
	xor.b32  	%r363, %r363, %r297;
$L__BB1_29:
	and.b32  	%r299, %r219, 2048;
	setp.eq.s32 	%p16, %r299, 0;
	@%p16 bra 	$L__BB1_31;
	ld.global.u32 	%r300, [%rd6+220];
	xor.b32  	%r367, %r367, %r300;
	ld.global.u32 	%r301, [%rd6+224];
	xor.b32  	%r366, %r366, %r301;
	ld.global.u32 	%r302, [%rd6+228];
	xor.b32  	%r365, %r365, %r302;
	ld.global.u32 	%r303, [%rd6+232];
	xor.b32  	%r364, %r364, %r303;
	ld.global.u32 	%r304, [%rd6+236];
	xor.b32  	%r363, %r363, %r304;
$L__BB1_31:
	and.b32  	%r306, %r219, 4096;
	setp.eq.s32 	%p17, %r306, 0;
	@%p17 bra 	$L__BB1_33;
	ld.global.u32 	%r307, [%rd6+240];
	xor.b32  	%r367, %r367, %r307;
	ld.global.u32 	%r308, [%rd6+244];
	xor.b32  	%r366, %r366, %r308;
	ld.global.u32 	%r309, [%rd6+248];
	xor.b32  	%r365, %r365, %r309;
	ld.global.u32 	%r310, [%rd6+252];
	xor.b32  	%r364, %r364, %r310;
	ld.global.u32 	%r311, [%rd6+256];
	xor.b32  	%r363, %r363, %r311;
$L__BB1_33:
	and.b32  	%r313, %r219, 8192;
	setp.eq.s32 	%p18, %r313, 0;
	@%p18 bra 	$L__BB1_35;
	ld.global.u32 	%r314, [%rd6+260];
	xor.b32  	%r367, %r367, %r314;
	ld.global.u32 	%r315, [%rd6+264];
	xor.b32  	%r366, %r366, %r315;
	ld.global.u32 	%r316, [%rd6+268];
	xor.b32  	%r365, %r365, %r316;
	ld.global.u32 	%r317, [%rd6+272];
	xor.b32  	%r364, %r364, %r317;
	ld.global.u32 	%r318, [%rd6+276];
	xor.b32  	%r363, %r363, %r318;
$L__BB1_35:
	and.b32  	%r320, %r219, 16384;
	setp.eq.s32 	%p19, %r320, 0;
	@%p19 bra 	$L__BB1_37;
	ld.global.u32 	%r321, [%rd6+280];
	xor.b32  	%r367, %r367, %r321;
	ld.global.u32 	%r322, [%rd6+284];
	xor.b32  	%r366, %r366, %r322;
	ld.global.u32 	%r323, [%rd6+288];
	xor.b32  	%r365, %r365, %r323;
	ld.global.u32 	%r324, [%rd6+292];
	xor.b32  	%r364, %r364, %r324;
	ld.global.u32 	%r325, [%rd6+296];
	xor.b32  	%r363, %r363, %r325;
$L__BB1_37:
	and.b32  	%r327, %r219, 32768;
	setp.eq.s32 	%p20, %r327, 0;
	@%p20 bra 	$L__BB1_39;
	ld.global.u32 	%r328, [%rd6+300];
	xor.b32  	%r367, %r367, %r328;
	ld.global.u32 	%r329, [%rd6+304];
	xor.b32  	%r366, %r366, %r329;
	ld.global.u32 	%r330, [%rd6+308];
	xor.b32  	%r365, %r365, %r330;
	ld.global.u32 	%r331, [%rd6+312];
	xor.b32  	%r364, %r364, %r331;
	ld.global.u32 	%r332, [%rd6+316];
	xor.b32  	%r363, %r363, %r332;
$L__BB1_39:
	add.s32 	%r362, %r362, 16;
	setp.ne.s32 	%p21, %r362, 32;
	@%p21 bra 	$L__BB1_7;
	mad.lo.s32 	%r333, %r356, -31, %r23;
	add.s32 	%r356, %r333, 1;
	setp.ne.s32 	%p22, %r356, 5;
	@%p22 bra 	$L__BB1_6;
	st.global.u32 	[%rd2+4], %r367;
	st.global.u32 	[%rd2+8], %r366;
	st.global.u32 	[%rd2+12], %r365;
	st.global.u32 	[%rd2+16], %r364;
	st.global.u32 	[%rd2+20], %r363;
	add.s32 	%r350, %r350, 1;
	setp.lt.u32 	%p23, %r350, %r14;
	@%p23 bra 	$L__BB1_5;
$L__BB1_42:
	shr.u64 	%rd7, %rd22, 2;
	add.s32 	%r349, %r349, 1;
	setp.gt.u64 	%p24, %rd22, 3;
	mov.u64 	%rd22, %rd7;
	@%p24 bra 	$L__BB1_3;
$L__BB1_43:
	mov.b32 	%r334, 0;
	st.global.v2.u32 	[%rd2+24], {%r334, %r334};
	st.global.u32 	[%rd2+32], %r334;
	mov.b64 	%rd18, 0;
	st.global.u64 	[%rd2+40], %rd18;
	shr.u32 	%r335, %r367, 2;
	xor.b32  	%r336, %r335, %r367;
	st.global.v2.u32 	[%rd2+8], {%r365, %r364};
	shl.b32 	%r337, %r363, 4;
	shl.b32 	%r338, %r336, 1;
	xor.b32  	%r339, %r338, %r337;
	xor.b32  	%r340, %r339, %r336;
	xor.b32  	%r341, %r340, %r363;
	st.global.v2.u32 	[%rd2+16], {%r363, %r341};
	add.s32 	%r342, %r2, 362437;
	st.global.v2.u32 	[%rd2], {%r342, %r366};
	add.s32 	%r343, %r341, %r342;
	cvt.rn.f32.u32 	%f1, %r343;
	fma.rn.f32 	%f2, %f1, 0f2F800000, 0f2F000000;
	cvta.to.global.u64 	%rd19, %rd9;
	shl.b64 	%rd20, %rd1, 2;
	add.s64 	%rd21, %rd19, %rd20;
	st.global.f32 	[%rd21], %f2;
$L__BB1_44:
	ret;

}


// ===== COMPILED SASS (sm_100) =====

	.target	sm_100

	.elftype	@"ET_EXEC"


//--------------------- .note.nv.tkinfo           --------------------------
	.section	.note.nv.tkinfo,"",@"SHT_NOTE"
	.sectionflags	@"SHF_NOTE_NV_TKINFO"
	.tkinfo
        /*0018*/ 	.word	0x00000002
        /*0030*/ 	.string	""
        /*0030*/ 	.string	"ptxas"
        /*0030*/ 	.string	"Cuda compilation tools, release 13.0, V13.0.88"
        /*0030*/ 	.string	"Build cuda_13.0.r13.0/compiler.36424714_0"
        /*0030*/ 	.string	"-arch sm_100 -m 64 "



//--------------------- .note.nv.cuinfo           --------------------------
	.section	.note.nv.cuinfo,"",@"SHT_NOTE"
	.sectionflags	@"SHF_NOTE_NV_CUINFO"
        /*0018*/ 	.short	0x0002
        /*001a*/ 	.short	0x0064
        /*001c*/ 	.short	0x0082
	.zero		2


//--------------------- .nv.info                  --------------------------
	.section	.nv.info,"",@"SHT_CUDA_INFO"
	.align	4


	//----- nvinfo : EIATTR_REGCOUNT
	.align		4
        /*0000*/ 	.byte	0x04, 0x2f
        /*0002*/ 	.short	(.L_10 - .L_9)
	.align		4
.L_9:
        /*0004*/ 	.word	index@(_ZN32_GLOBAL__N__73341823_4_k_cu_main28matmul_l2_cache_hit_rate_100EPKfS1_iiiiiPf)
        /*0008*/ 	.word	0x00000020


	//----- nvinfo : EIATTR_FRAME_SIZE
	.align		4
.L_10:
        /*000c*/ 	.byte	0x04, 0x11
        /*000e*/ 	.short	(.L_12 - .L_11)
	.align		4
.L_11:
        /*0010*/ 	.word	index@(_ZN32_GLOBAL__N__73341823_4_k_cu_main28matmul_l2_cache_hit_rate_100EPKfS1_iiiiiPf)
        /*0014*/ 	.word	0x00000000


	//----- nvinfo : EIATTR_REGCOUNT
	.align		4
.L_12:
        /*0018*/ 	.byte	0x04, 0x2f
        /*001a*/ 	.short	(.L_14 - .L_13)
	.align		4
.L_13:
        /*001c*/ 	.word	index@(_ZN32_GLOBAL__N__73341823_4_k_cu_main23fill_random_data_kernelEP17curandStateXORWOWPfim)
        /*0020*/ 	.word	0x0000001f


	//----- nvinfo : EIATTR_FRAME_SIZE
	.align		4
.L_14:
        /*0024*/ 	.byte	0x04, 0x11
        /*0026*/ 	.short	(.L_16 - .L_15)
	.align		4
.L_15:
        /*0028*/ 	.word	index@(_ZN32_GLOBAL__N__73341823_4_k_cu_main23fill_random_data_kernelEP17curandStateXORWOWPfim)
        /*002c*/ 	.word	0x00000000


	//----- nvinfo : EIATTR_MIN_STACK_SIZE
	.align		4
.L_16:
        /*0030*/ 	.byte	0x04, 0x12
        /*0032*/ 	.short	(.L_18 - .L_17)
	.align		4
.L_17:
        /*0034*/ 	.word	index@(_ZN32_GLOBAL__N__73341823_4_k_cu_main23fill_random_data_kernelEP17curandStateXORWOWPfim)
        /*0038*/ 	.word	0x00000000


	//----- nvinfo : EIATTR_MIN_STACK_SIZE
	.align		4
.L_18:
        /*003c*/ 	.byte	0x04, 0x12
        /*003e*/ 	.short	(.L_20 - .L_19)
	.align		4
.L_19:
        /*0040*/ 	.word	index@(_ZN32_GLOBAL__N__73341823_4_k_cu_main28matmul_l2_cache_hit_rate_100EPKfS1_iiiiiPf)
        /*0044*/ 	.word	0x00000000
.L_20:


//--------------------- .nv.compat                --------------------------
	.section	.nv.compat,"",@"SHT_CUDA_COMPAT_INFO"
	.align	4
        /*0000*/ 	.byte	0x02, 0x09, 0x00, 0x00, 0x02, 0x02, 0x01, 0x00, 0x02, 0x05, 0x05, 0x00, 0x03, 0x07, 0x01, 0x01
        /*0010*/ 	.byte	0x02, 0x03, 0x00, 0x00, 0x02, 0x06, 0x01, 0x00, 0x04, 0x0b, 0x08, 0x00, 0x09, 0x00, 0x00, 0x00
        /*0020*/ 	.byte	0x00, 0x00, 0x00, 0x00


//--------------------- .nv.info._ZN32_GLOBAL__N__73341823_4_k_cu_main23fill_random_data_kernelEP17curandStateXORWOWPfim --------------------------
	.section	.nv.info._ZN32_GLOBAL__N__73341823_4_k_cu_main23fill_random_data_kernelEP17curandStateXORWOWPfim,"",@"SHT_CUDA_INFO"
	.sectionflags	@""
	.align	4


	//----- nvinfo : EIATTR_CUDA_API_VERSION
	.align		4
        /*0000*/ 	.byte	0x04, 0x37
        /*0002*/ 	.short	(.L_22 - .L_21)
.L_21:
        /*0004*/ 	.word	0x00000082


	//----- nvinfo : EIATTR_KPARAM_INFO
	.align		4
.L_22:
        /*0008*/ 	.byte	0x04, 0x17
        /*000a*/ 	.short	(.L_24 - .L_23)
.L_23:
        /*000c*/ 	.word	0x00000000
        /*0010*/ 	.short	0x0003
        /*0012*/ 	.short	0x0018
        /*0014*/ 	.byte	0x00, 0xf0, 0x21, 0x00


	//----- nvinfo : EIATTR_KPARAM_INFO
	.align		4
.L_24:
        /*0018*/ 	.byte	0x04, 0x17
        /*001a*/ 	.short	(.L_26 - .L_25)
.L_25:
        /*001c*/ 	.word	0x00000000
        /*0020*/ 	.short	0x0002
        /*0022*/ 	.short	0x0010
        /*0024*/ 	.byte	0x00, 0xf0, 0x11, 0x00


	//----- nvinfo : EIATTR_KPARAM_INFO
	.align		4
.L_26:
        /*0028*/ 	.byte	0x04, 0x17
        /*002a*/ 	.short	(.L_28 - .L_27)
.L_27:
        /*002c*/ 	.word	0x00000000
        /*0030*/ 	.short	0x0001
        /*0032*/ 	.short	0x0008
        /*0034*/ 	.byte	0x00, 0xf5, 0x21, 0x00


	//----- nvinfo : EIATTR_KPARAM_INFO
	.align		4
.L_28:
        /*0038*/ 	.byte	0x04, 0x17
        /*003a*/ 	.short	(.L_30 - .L_29)
.L_29:
        /*003c*/ 	.word	0x00000000
        /*0040*/ 	.short	0x0000
        /*0042*/ 	.short	0x0000
        /*0044*/ 	.byte	0x00, 0xf5, 0x21, 0x00


	//----- nvinfo : EIATTR_SPARSE_MMA_MASK
	.align		4
.L_30:
        /*0048*/ 	.byte	0x03, 0x50
        /*004a*/ 	.short	0x0000


	//----- nvinfo : EIATTR_MAXREG_COUNT
	.align		4
        /*004c*/ 	.byte	0x03, 0x1b
        /*004e*/ 	.short	0x00ff


	//----- nvinfo : EIATTR_MERCURY_ISA_VERSION
	.align		4
        /*0050*/ 	.byte	0x03, 0x5f
        /*0052*/ 	.short	0x0101


	//----- nvinfo : EIATTR_VRC_CTA_INIT_COUNT
	.align		4
        /*0054*/ 	.byte	0x02, 0x4a
	.zero		1
	.zero		1


	//----- nvinfo : EIATTR_EXIT_INSTR_OFFSETS
	.align		4
        /*0058*/ 	.byte	0x04, 0x1c
        /*005a*/ 	.short	(.L_32 - .L_31)


	//   ....[0]....
.L_31:
        /*005c*/ 	.word	0x00000070


	//   ....[1]....
        /*0060*/ 	.word	0x00001140


	//----- nvinfo : EIATTR_CRS_STACK_SIZE
	.align		4
.L_32:
        /*0064*/ 	.byte	0x04, 0x1e
        /*0066*/ 	.short	(.L_34 - .L_33)
.L_33:
        /*0068*/ 	.word	0x00000000


	//----- nvinfo : EIATTR_CBANK_PARAM_SIZE
	.align		4
.L_34:
        /*006c*/ 	.byte	0x03, 0x19
        /*006e*/ 	.short	0x0020


	//----- nvinfo : EIATTR_PARAM_CBANK
	.align		4
        /*0070*/ 	.byte	0x04, 0x0a
        /*0072*/ 	.short	(.L_36 - .L_35)
	.align		4
.L_35:
        /*0074*/ 	.word	index@(.nv.constant0._ZN32_GLOBAL__N__73341823_4_k_cu_main23fill_random_data_kernelEP17curandStateXORWOWPfim)
        /*0078*/ 	.short	0x0380
        /*007a*/ 	.short	0x0020


	//----- nvinfo : EIATTR_SW_WAR
	.align		4
.L_36:
        /*007c*/ 	.byte	0x04, 0x36
        /*007e*/ 	.short	(.L_38 - .L_37)
.L_37:
        /*0080*/ 	.word	0x00000008
.L_38:


//--------------------- .nv.info._ZN32_GLOBAL__N__73341823_4_k_cu_main28matmul_l2_cache_hit_rate_100EPKfS1_iiiiiPf --------------------------
	.section	.nv.info._ZN32_GLOBAL__N__73341823_4_k_cu_main28matmul_l2_cache_hit_rate_100EPKfS1_iiiiiPf,"",@"SHT_CUDA_INFO"
	.sectionflags	@""
	.align	4


	//----- nvinfo : EIATTR_CUDA_API_VERSION
	.align		4
        /*0000*/ 	.byte	0x04, 0x37
        /*0002*/ 	.short	(.L_40 - .L_39)
.L_39:
        /*0004*/ 	.word	0x00000082


	//----- nvinfo : EIATTR_KPARAM_INFO
	.align		4
.L_40:
        /*0008*/ 	.byte	0x04, 0x17
        /*000a*/ 	.short	(.L_42 - .L_41)
.L_41:
        /*000c*/ 	.word	0x00000000
        /*0010*/ 	.short	0x0007
        /*0012*/ 	.short	0x0028
        /*0014*/ 	.byte	0x00, 0xf5, 0x21, 0x00


	//----- nvinfo : EIATTR_KPARAM_INFO
	.align		4
.L_42:
        /*0018*/ 	.byte	0x04, 0x17
        /*001a*/ 	.short	(.L_44 - .L_43)
.L_43:
        /*001c*/ 	.word	0x00000000
        /*0020*/ 	.short	0x0006
        /*0022*/ 	.short	0x0020
        /*0024*/ 	.byte	0x00, 0xf0, 0x11, 0x00


	//----- nvinfo : EIATTR_KPARAM_INFO
	.align		4
.L_44:
        /*0028*/ 	.byte	0x04, 0x17
        /*002a*/ 	.short	(.L_46 - .L_45)
.L_45:
        /*002c*/ 	.word	0x00000000
        /*0030*/ 	.short	0x0005
        /*0032*/ 	.short	0x001c
        /*0034*/ 	.byte	0x00, 0xf0, 0x11, 0x00


	//----- nvinfo : EIATTR_KPARAM_INFO
	.align		4
.L_46:
        /*0038*/ 	.byte	0x04, 0x17
        /*003a*/ 	.short	(.L_48 - .L_47)
.L_47:
        /*003c*/ 	.word	0x00000000
        /*0040*/ 	.short	0x0004
        /*0042*/ 	.short	0x0018
        /*0044*/ 	.byte	0x00, 0xf0, 0x11, 0x00


	//----- nvinfo : EIATTR_KPARAM_INFO
	.align		4
.L_48:
        /*0048*/ 	.byte	0x04, 0x17
        /*004a*/ 	.short	(.L_50 - .L_49)
.L_49:
        /*004c*/ 	.word	0x00000000
        /*0050*/ 	.short	0x0003
        /*0052*/ 	.short	0x0014
        /*0054*/ 	.byte	0x00, 0xf0, 0x11, 0x00


	//----- nvinfo : EIATTR_KPARAM_INFO
	.align		4
.L_50:
        /*0058*/ 	.byte	0x04, 0x17
        /*005a*/ 	.short	(.L_52 - .L_51)
.L_51:
        /*005c*/ 	.word	0x00000000
        /*0060*/ 	.short	0x0002
        /*0062*/ 	.short	0x0010
        /*0064*/ 	.byte	0x00, 0xf0, 0x11, 0x00


	//----- nvinfo : EIATTR_KPARAM_INFO
	.align		4
.L_52:
        /*0068*/ 	.byte	0x04, 0x17
        /*006a*/ 	.short	(.L_54 - .L_53)
.L_53:
        /*006c*/ 	.word	0x00000000
        /*0070*/ 	.short	0x0001
        /*0072*/ 	.short	0x0008
        /*0074*/ 	.byte	0x00, 0xf5, 0x21, 0x00


	//----- nvinfo : EIATTR_KPARAM_INFO
	.align		4
.L_54:
        /*0078*/ 	.byte	0x04, 0x17
        /*007a*/ 	.short	(.L_56 - .L_55)
.L_55:
        /*007c*/ 	.word	0x00000000
        /*0080*/ 	.short	0x0000
        /*0082*/ 	.short	0x0000
        /*0084*/ 	.byte	0x00, 0xf5, 0x21, 0x00


	//----- nvinfo : EIATTR_SPARSE_MMA_MASK
	.align		4
.L_56:
        /*0088*/ 	.byte	0x03, 0x50
        /*008a*/ 	.short	0x0000


	//----- nvinfo : EIATTR_MAXREG_COUNT
	.align		4
        /*008c*/ 	.byte	0x03, 0x1b
        /*008e*/ 	.short	0x00ff


	//----- nvinfo : EIATTR_MERCURY_ISA_VERSION
	.align		4
        /*0090*/ 	.byte	0x03, 0x5f
        /*0092*/ 	.short	0x0101


	//----- nvinfo : EIATTR_VRC_CTA_INIT_COUNT
	.align		4
        /*0094*/ 	.byte	0x02, 0x4a
	.zero		1
	.zero		1


	//----- nvinfo : EIATTR_EXIT_INSTR_OFFSETS
	.align		4
        /*0098*/ 	.byte	0x04, 0x1c
        /*009a*/ 	.short	(.L_58 - .L_57)


	//   ....[0]....
.L_57:
        /*009c*/ 	.word	0x00000030


	//   ....[1]....
        /*00a0*/ 	.word	0x000011e0


	//   ....[2]....
        /*00a4*/ 	.word	0x00001430


	//   ....[3]....
        /*00a8*/ 	.word	0x00001560


	//   ....[4]....
        /*00ac*/ 	.word	0x00001630


	//   ....[5]....
        /*00b0*/ 	.word	0x00001680


	//----- nvinfo : EIATTR_CBANK_PARAM_SIZE
	.align		4
.L_58:
        /*00b4*/ 	.byte	0x03, 0x19
        /*00b6*/ 	.short	0x0030


	//----- nvinfo : EIATTR_PARAM_CBANK
	.align		4
        /*00b8*/ 	.byte	0x04, 0x0a
        /*00ba*/ 	.short	(.L_60 - .L_59)
	.align		4
.L_59:
        /*00bc*/ 	.word	index@(.nv.constant0._ZN32_GLOBAL__N__73341823_4_k_cu_main28matmul_l2_cache_hit_rate_100EPKfS1_iiiiiPf)
        /*00c0*/ 	.short	0x0380
        /*00c2*/ 	.short	0x0030


	//----- nvinfo : EIATTR_SW_WAR
	.align		4
.L_60:
        /*00c4*/ 	.byte	0x04, 0x36
        /*00c6*/ 	.short	(.L_62 - .L_61)
.L_61:
        /*00c8*/ 	.word	0x00000008
.L_62:


//--------------------- .nv.callgraph             --------------------------
	.section	.nv.callgraph,"",@"SHT_CUDA_CALLGRAPH"
	.align	4
	.sectionentsize	8
	.align		4
        /*0000*/ 	.word	0x00000000
	.align		4
        /*0004*/ 	.word	0xffffffff
	.align		4
        /*0008*/ 	.word	0x00000000
	.align		4
        /*000c*/ 	.word	0xfffffffe
	.align		4
        /*0010*/ 	.word	0x00000000
	.align		4
        /*0014*/ 	.word	0xfffffffd
	.align		4
        /*0018*/ 	.word	0x00000000
	.align		4
        /*001c*/ 	.word	0xfffffffc


//--------------------- .nv.constant4             --------------------------
	.section	.nv.constant4,"a",@progbits
	.align	8
	.align		8
.nv.constant4:
        /*0000*/ 	.dword	precalc_xorwow_matrix
	.align		8
        /*0008*/ 	.dword	precalc_xorwow_offset_matrix
	.align		8
        /*0010*/ 	.dword	mrg32k3aM1
	.align		8
        /*0018*/ 	.dword	mrg32k3aM2
	.align		8
        /*0020*/ 	.dword	mrg32k3aM1SubSeq
	.align		8
        /*0028*/ 	.dword	mrg32k3aM2SubSeq
	.align		8
        /*0030*/ 	.dword	mrg32k3aM1Seq
	.align		8
        /*0038*/ 	.dword	mrg32k3aM2Seq


//--------------------- .nv.constant3             --------------------------
	.section	.nv.constant3,"a",@progbits
	.align	8
.nv.constant3:
	.type		__cr_lgamma_table,@object
	.size		__cr_lgamma_table,(.L_8 - __cr_lgamma_table)
__cr_lgamma_table:
        /*0000*/ 	.byte	0x00, 0x00, 0x00, 0x00, 0x00, 0x00, 0x00, 0x00, 0x00, 0x00, 0x00, 0x00, 0x00, 0x00, 0x00, 0x00
        /*0010*/ 	.byte	0xef, 0x39, 0xfa, 0xfe, 0x42, 0x2e, 0xe6, 0x3f, 0x02, 0x20, 0x2a, 0xfa, 0x0b, 0xab, 0xfc, 0x3f
        /*0020*/ 	.byte	0xf9, 0x2c, 0x92, 0x7c, 0xa7, 0x6c, 0x09, 0x40, 0xc9, 0x79, 0x44, 0x3c, 0x64, 0x26, 0x13, 0x40
        /*0030*/ 	.byte	0xca, 0x01, 0xcf, 0x3a, 0x27, 0x51, 0x1a, 0x40, 0x30, 0xcc, 0x2d, 0xf3, 0xe1, 0x0c, 0x21, 0x40
        /*0040*/ 	.byte	0x0d, 0xb7, 0xfc, 0x82, 0x8e, 0x35, 0x25, 0x40
.L_8:


//--------------------- .text._ZN32_GLOBAL__N__73341823_4_k_cu_main23fill_random_data_kernelEP17curandStateXORWOWPfim --------------------------
	.section	.text._ZN32_GLOBAL__N__73341823_4_k_cu_main23fill_random_data_kernelEP17curandStateXORWOWPfim,"ax",@progbits
	.align	128
.text._ZN32_GLOBAL__N__73341823_4_k_cu_main23fill_random_data_kernelEP17curandStateXORWOWPfim:
        .type           _ZN32_GLOBAL__N__73341823_4_k_cu_main23fill_random_data_kernelEP17curandStateXORWOWPfim,@function
        .size           _ZN32_GLOBAL__N__73341823_4_k_cu_main23fill_random_data_kernelEP17curandStateXORWOWPfim,(.L_x_21 - _ZN32_GLOBAL__N__73341823_4_k_cu_main23fill_random_data_kernelEP17curandStateXORWOWPfim)
        .other          _ZN32_GLOBAL__N__73341823_4_k_cu_main23fill_random_data_kernelEP17curandStateXORWOWPfim,@"STO_CUDA_ENTRY STV_DEFAULT"
_ZN32_GLOBAL__N__73341823_4_k_cu_main23fill_random_data_kernelEP17curandStateXORWOWPfim:
[----:B------:R-:W-:Y:S01]  /*0000*/  LDC R1, c[0x0][0x37c] ;  /* 0x0000df00ff017b82 */ /* 0x000fe20000000800 */
[----:B------:R-:W0:Y:S07]  /*0010*/  S2R R0, SR_TID.X ;  /* 0x0000000000007919 */ /* 0x000e2e0000002100 */
[----:B------:R-:W0:Y:S01]  /*0020*/  S2UR UR4, SR_CTAID.X ;  /* 0x00000000000479c3 */ /* 0x000e220000002500 */
[----:B------:R-:W1:Y:S07]  /*0030*/  LDCU UR5, c[0x0][0x390] ;  /* 0x00007200ff0577ac */ /* 0x000e6e0008000800 */
[----:B------:R-:W0:Y:S02]  /*0040*/  LDC R3, c[0x0][0x360] ;  /* 0x0000d800ff037b82 */ /* 0x000e240000000800 */
[----:B0-----:R-:W-:-:S05]  /*0050*/  IMAD R0, R3, UR4, R0 ;  /* 0x0000000403007c24 */ /* 0x001fca000f8e0200 */
[----:B-1----:R-:W-:-:S13]  /*0060*/  ISETP.GE.U32.AND P0, PT, R0, UR5, PT ;  /* 0x0000000500007c0c */ /* 0x002fda000bf06070 */
[----:B------:R-:W-:Y:S05]  /*0070*/  @P0 EXIT ;  /* 0x000000000000094d */ /* 0x000fea0003800000 */
[----:B------:R-:W0:Y:S01]  /*0080*/  LDC.64 R2, c[0x0][0x398] ;  /* 0x0000e600ff027b82 */ /* 0x000e220000000a00 */
[----:B------:R-:W1:Y:S01]  /*0090*/  LDCU.64 UR4, c[0x0][0x358] ;  /* 0x00006b00ff0477ac */ /* 0x000e620008000a00 */
[----:B------:R-:W-:Y:S01]  /*00a0*/  ISETP.NE.AND P0, PT, R0, RZ, PT ;  /* 0x000000ff0000720c */ /* 0x000fe20003f05270 */
[----:B------:R-:W-:Y:S05]  /*00b0*/  BSSY.RECONVERGENT B0, `(.L_x_0) ;  /* 0x00000e7000007945 */ /* 0x000fea0003800200 */
[----:B------:R-:W2:Y:S01]  /*00c0*/  LDC.64 R8, c[0x0][0x380] ;  /* 0x0000e000ff087b82 */ /* 0x000ea20000000a00 */
[----:B0-----:R-:W-:Y:S02]  /*00d0*/  LOP3.LUT R2, R2, 0xaad26b49, RZ, 0x3c, !PT ;  /* 0xaad26b4902027812 */ /* 0x001fe400078e3cff */
[----:B------:R-:W-:-:S03]  /*00e0*/  LOP3.LUT R4, R3, 0xf7dcefdd, RZ, 0x3c, !PT ;  /* 0xf7dcefdd03047812 */ /* 0x000fc600078e3cff */
[----:B------:R-:W-:Y:S02]  /*00f0*/  IMAD R3, R2, 0x4182bed5, RZ ;  /* 0x4182bed502037824 */ /* 0x000fe400078e02ff */
[----:B------:R-:W-:Y:S02]  /*0100*/  IMAD R4, R4, -0x658354e5, RZ ;  /* 0x9a7cab1b04047824 */ /* 0x000fe400078e02ff */
[C---:B------:R-:W-:Y:S02]  /*0110*/  VIADD R7, R3.reuse, 0x75bcd15 ;  /* 0x075bcd1503077836 */ /* 0x040fe40000000000 */
[C---:B------:R-:W-:Y:S01]  /*0120*/  IMAD.IADD R6, R3.reuse, 0x1, R4 ;  /* 0x0000000103067824 */ /* 0x040fe200078e0204 */
[C---:B------:R-:W-:Y:S01]  /*0130*/  LOP3.LUT R2, R4.reuse, 0x5491333, RZ, 0x3c, !PT ;  /* 0x0549133304027812 */ /* 0x040fe200078e3cff */
[----:B------:R-:W-:Y:S01]  /*0140*/  VIADD R5, R4, 0x1f123bb5 ;  /* 0x1f123bb504057836 */ /* 0x000fe20000000000 */
[----:B------:R-:W-:Y:S01]  /*0150*/  LOP3.LUT R4, R3, 0x159a55e5, RZ, 0x3c, !PT ;  /* 0x159a55e503047812 */ /* 0x000fe200078e3cff */
[----:B--2---:R-:W-:-:S04]  /*0160*/  IMAD.WIDE.U32 R8, R0, 0x30, R8 ;  /* 0x0000003000087825 */ /* 0x004fc800078e0008 */
[----:B------:R-:W-:Y:S01]  /*0170*/  VIADD R3, R3, 0x583f19 ;  /* 0x00583f1903037836 */ /* 0x000fe20000000000 */
[----:B-1----:R0:W-:Y:S01]  /*0180*/  STG.E.64 desc[UR4][R8.64+0x8], R4 ;  /* 0x0000080408007986 */ /* 0x0021e2000c101b04 */
[----:B------:R-:W-:-:S03]  /*0190*/  VIADD R6, R6, 0x64f0c9 ;  /* 0x0064f0c906067836 */ /* 0x000fc60000000000 */
[----:B------:R0:W-:Y:S04]  /*01a0*/  STG.E.64 desc[UR4][R8.64+0x10], R2 ;  /* 0x0000100208007986 */ /* 0x0001e8000c101b04 */
[----:B------:R0:W-:Y:S01]  /*01b0*/  STG.E.64 desc[UR4][R8.64], R6 ;  /* 0x0000000608007986 */ /* 0x0001e2000c101b04 */
[----:B------:R-:W-:Y:S05]  /*01c0*/  @!P0 BRA `(.L_x_1) ;  /* 0x0000000c00548947 */ /* 0x000fea0003800000 */
[----:B0-----:R-:W-:Y:S02]  /*01d0*/  IMAD.MOV.U32 R6, RZ, RZ, RZ ;  /* 0x000000ffff067224 */ /* 0x001fe400078e00ff */
[----:B------:R-:W-:Y:S02]  /*01e0*/  IMAD.MOV.U32 R12, RZ, RZ, R0 ;  /* 0x000000ffff0c7224 */ /* 0x000fe400078e0000 */
[----:B------:R-:W-:-:S07]  /*01f0*/  IMAD.MOV.U32 R13, RZ, RZ, RZ ;  /* 0x000000ffff0d7224 */ /* 0x000fce00078e00ff */
.L_x_7:
[----:B------:R-:W-:Y:S01]  /*0200*/  LOP3.LUT R8, R12, 0x3, RZ, 0xc0, !PT ;  /* 0x000000030c087812 */ /* 0x000fe200078ec0ff */
[----:B------:R-:W-:Y:S03]  /*0210*/  BSSY.RECONVERGENT B1, `(.L_x_2) ;  /* 0x00000ca000017945 */ /* 0x000fe60003800200 */
[----:B------:R-:W-:-:S04]  /*0220*/  ISETP.NE.U32.AND P0, PT, R8, RZ, PT ;  /* 0x000000ff0800720c */ /* 0x000fc80003f05070 */
[----:B------:R-:W-:-:S13]  /*0230*/  ISETP.NE.AND.EX P0, PT, RZ, RZ, PT, P0 ;  /* 0x000000ffff00720c */ /* 0x000fda0003f05300 */
[----:B0-----:R-:W-:Y:S05]  /*0240*/  @!P0 BRA `(.L_x_3) ;  /* 0x0000000c00188947 */ /* 0x001fea0003800000 */
[----:B------:R-:W0:Y:S01]  /*0250*/  LDC.64 R8, c[0x4][RZ] ;  /* 0x01000000ff087b82 */ /* 0x000e220000000a00 */
[----:B------:R-:W-:Y:S02]  /*0260*/  IMAD.MOV.U32 R14, RZ, RZ, RZ ;  /* 0x000000ffff0e7224 */ /* 0x000fe400078e00ff */
[----:B0-----:R-:W-:-:S07]  /*0270*/  IMAD.WIDE.U32 R8, R6, 0xc80, R8 ;  /* 0x00000c8006087825 */ /* 0x001fce00078e0008 */
.L_x_6:
[----:B------:R-:W-:Y:S01]  /*0280*/  IMAD.MOV.U32 R15, RZ, RZ, RZ ;  /* 0x000000ffff0f7224 */ /* 0x000fe200078e00ff */
[----:B0-----:R-:W-:Y:S02]  /*0290*/  CS2R R2, SRZ ;  /* 0x0000000000027805 */ /* 0x001fe4000001ff00 */
[----:B------:R-:W-:Y:S01]  /*02a0*/  CS2R R4, SRZ ;  /* 0x0000000000047805 */ /* 0x000fe2000001ff00 */
[----:B------:R-:W-:-:S07]  /*02b0*/  IMAD.MOV.U32 R7, RZ, RZ, RZ ;  /* 0x000000ffff077224 */ /* 0x000fce00078e00ff */
.L_x_5:
[----:B------:R-:W0:Y:S02]  /*02c0*/  LDC.64 R10, c[0x0][0x380] ;  /* 0x0000e000ff0a7b82 */ /* 0x000e240000000a00 */
[----:B0-----:R-:W-:-:S04]  /*02d0*/  IMAD.WIDE.U32 R10, R0, 0x30, R10 ;  /* 0x00000030000a7825 */ /* 0x001fc800078e000a */
[----:B------:R-:W-:-:S05]  /*02e0*/  IMAD.WIDE.U32 R10, R15, 0x4, R10 ;  /* 0x000000040f0a7825 */ /* 0x000fca00078e000a */
[----:B------:R0:W5:Y:S01]  /*02f0*/  LDG.E R16, desc[UR4][R10.64+0x4] ;  /* 0x000004040a107981 */ /* 0x000162000c1e1900 */
[----:B------:R-:W-:-:S07]  /*0300*/  IMAD.MOV.U32 R17, RZ, RZ, RZ ;  /* 0x000000ffff117224 */ /* 0x000fce00078e00ff */
.L_x_4:
[----:B-----5:R-:W-:Y:S01]  /*0310*/  SHF.R.U32.HI R23, RZ, R17, R16 ;  /* 0x00000011ff177219 */ /* 0x020fe20000011610 */
[----:B0-----:R-:W-:-:S03]  /*0320*/  IMAD.SHL.U32 R10, R15, 0x20, RZ ;  /* 0x000000200f0a7824 */ /* 0x001fc600078e00ff */
[----:B------:R-:W-:Y:S01]  /*0330*/  LOP3.LUT R11, R23, 0x1, RZ, 0xc0, !PT ;  /* 0x00000001170b7812 */ /* 0x000fe200078ec0ff */
[----:B------:R-:W-:-:S03]  /*0340*/  IMAD.IADD R10, R10, 0x1, R17 ;  /* 0x000000010a0a7824 */ /* 0x000fc600078e0211 */
[----:B------:R-:W-:Y:S01]  /*0350*/  ISETP.NE.U32.AND P0, PT, R11, 0x1, PT ;  /* 0x000000010b00780c */ /* 0x000fe20003f05070 */
[----:B------:R-:W-:-:S03]  /*0360*/  IMAD R11, R10, 0x5, RZ ;  /* 0x000000050a0b7824 */ /* 0x000fc600078e02ff */
[----:B------:R-:W-:Y:S01]  /*0370*/  R2P PR, R23, 0x7e ;  /* 0x0000007e17007804 */ /* 0x000fe20000000000 */
[----:B------:R-:W-:-:S08]  /*0380*/  IMAD.WIDE.U32 R10, R11, 0x4, R8 ;  /* 0x000000040b0a7825 */ /* 0x000fd000078e0008 */
[----:B------:R-:W2:Y:S04]  /*0390*/  @!P0 LDG.E R20, desc[UR4][R10.64+0x10] ;  /* 0x000010040a148981 */ /* 0x000ea8000c1e1900 */
[----:B------:R-:W3:Y:S04]  /*03a0*/  @P1 LDG.E R22, desc[UR4][R10.64+0x24] ;  /* 0x000024040a161981 */ /* 0x000ee8000c1e1900 */
[----:B------:R-:W4:Y:S04]  /*03b0*/  @P2 LDG.E R24, desc[UR4][R10.64+0x38] ;  /* 0x000038040a182981 */ /* 0x000f28000c1e1900 */
[----:B------:R-:W4:Y:S04]  /*03c0*/  @P3 LDG.E R26, desc[UR4][R10.64+0x4c] ;  /* 0x00004c040a1a3981 */ /* 0x000f28000c1e1900 */
[----:B------:R-:W4:Y:S04]  /*03d0*/  @P4 LDG.E R28, desc[UR4][R10.64+0x60] ;  /* 0x000060040a1c4981 */ /* 0x000f28000c1e1900 */
[----:B------:R-:W4:Y:S04]  /*03e0*/  @!P0 LDG.E R18, desc[UR4][R10.64] ;  /* 0x000000040a128981 */ /* 0x000f28000c1e1900 */
[----:B------:R-:W4:Y:S04]  /*03f0*/  @!P0 LDG.E R19, desc[UR4][R10.64+0x4] ;  /* 0x000004040a138981 */ /* 0x000f28000c1e1900 */
[----:B------:R-:W4:Y:S04]  /*0400*/  @P5 LDG.E R21, desc[UR4][R10.64+0x74] ;  /* 0x000074040a155981 */ /* 0x000f28000c1e1900 */
[----:B------:R-:W4:Y:S04]  /*0410*/  @P1 LDG.E R25, desc[UR4][R10.64+0x20] ;  /* 0x000020040a191981 */ /* 0x000f28000c1e1900 */
[----:B------:R-:W4:Y:S01]  /*0420*/  @P3 LDG.E R27, desc[UR4][R10.64+0x48] ;  /* 0x000048040a1b3981 */ /* 0x000f22000c1e1900 */
[----:B--2---:R-:W-:-:S03]  /*0430*/  @!P0 LOP3.LUT R3, R3, R20, RZ, 0x3c, !PT ;  /* 0x0000001403038212 */ /* 0x004fc600078e3cff */
[----:B------:R-:W2:Y:S01]  /*0440*/  @P1 LDG.E R20, desc[UR4][R10.64+0x14] ;  /* 0x000014040a141981 */ /* 0x000ea2000c1e1900 */
[----:B---3--:R-:W-:-:S03]  /*0450*/  @P1 LOP3.LUT R3, R3, R22, RZ, 0x3c, !PT ;  /* 0x0000001603031212 */ /* 0x008fc600078e3cff */
[----:B------:R-:W3:Y:S01]  /*0460*/  @P1 LDG.E R22, desc[UR4][R10.64+0x1c] ;  /* 0x00001c040a161981 */ /* 0x000ee2000c1e1900 */
[----:B----4-:R-:W-:-:S03]  /*0470*/  @P2 LOP3.LUT R3, R3, R24, RZ, 0x3c, !PT ;  /* 0x0000001803032212 */ /* 0x010fc600078e3cff */
[----:B------:R-:W4:Y:S01]  /*0480*/  @P2 LDG.E R24, desc[UR4][R10.64+0x28] ;  /* 0x000028040a182981 */ /* 0x000f22000c1e1900 */
[----:B------:R-:W-:-:S03]  /*0490*/  @P3 LOP3.LUT R3, R3, R26, RZ, 0x3c, !PT ;  /* 0x0000001a03033212 */ /* 0x000fc600078e3cff */
[----:B------:R-:W3:Y:S01]  /*04a0*/  @P6 LDG.E R26, desc[UR4][R10.64+0x88] ;  /* 0x000088040a1a6981 */ /* 0x000ee2000c1e1900 */
[----:B------:R-:W-:Y:S02]  /*04b0*/  @P4 LOP3.LUT R3, R3, R28, RZ, 0x3c, !PT ;  /* 0x0000001c03034212 */ /* 0x000fe400078e3cff */
[----:B------:R-:W-:Y:S02]  /*04c0*/  @!P0 LOP3.LUT R7, R7, R18, RZ, 0x3c, !PT ;  /* 0x0000001207078212 */ /* 0x000fe400078e3cff */
[----:B------:R-:W3:Y:S01]  /*04d0*/  @!P0 LDG.E R18, desc[UR4][R10.64+0x8] ;  /* 0x000008040a128981 */ /* 0x000ee2000c1e1900 */
[----:B------:R-:W-:-:S03]  /*04e0*/  @!P0 LOP3.LUT R4, R4, R19, RZ, 0x3c, !PT ;  /* 0x0000001304048212 */ /* 0x000fc600078e3cff */
[----:B------:R-:W3:Y:S01]  /*04f0*/  @!P0 LDG.E R19, desc[UR4][R10.64+0xc] ;  /* 0x00000c040a138981 */ /* 0x000ee2000c1e1900 */
[----:B------:R-:W-:-:S03]  /*0500*/  @P5 LOP3.LUT R3, R3, R21, RZ, 0x3c, !PT ;  /* 0x0000001503035212 */ /* 0x000fc600078e3cff */
[----:B------:R-:W3:Y:S01]  /*0510*/  @P1 LDG.E R21, desc[UR4][R10.64+0x18] ;  /* 0x000018040a151981 */ /* 0x000ee2000c1e1900 */
[----:B--2---:R-:W-:-:S03]  /*0520*/  @P1 LOP3.LUT R7, R7, R20, RZ, 0x3c, !PT ;  /* 0x0000001407071212 */ /* 0x004fc600078e3cff */
[----:B------:R-:W2:Y:S01]  /*0530*/  @P3 LDG.E R20, desc[UR4][R10.64+0x3c] ;  /* 0x00003c040a143981 */ /* 0x000ea2000c1e1900 */
[----:B----4-:R-:W-:-:S03]  /*0540*/  @P2 LOP3.LUT R7, R7, R24, RZ, 0x3c, !PT ;  /* 0x0000001807072212 */ /* 0x010fc600078e3cff */
[----:B------:R-:W4:Y:S01]  /*0550*/  @P4 LDG.E R24, desc[UR4][R10.64+0x50] ;  /* 0x000050040a184981 */ /* 0x000f22000c1e1900 */
[----:B---3--:R-:W-:-:S03]  /*0560*/  @!P0 LOP3.LUT R5, R5, R18, RZ, 0x3c, !PT ;  /* 0x0000001205058212 */ /* 0x008fc600078e3cff */
[----:B------:R-:W3:Y:S01]  /*0570*/  @P2 LDG.E R18, desc[UR4][R10.64+0x30] ;  /* 0x000030040a122981 */ /* 0x000ee2000c1e1900 */
[----:B------:R-:W-:-:S03]  /*0580*/  @!P0 LOP3.LUT R2, R2, R19, RZ, 0x3c, !PT ;  /* 0x0000001302028212 */ /* 0x000fc600078e3cff */
[----:B------:R-:W3:Y:S01]  /*0590*/  @P2 LDG.E R19, desc[UR4][R10.64+0x2c] ;  /* 0x00002c040a132981 */ /* 0x000ee2000c1e1900 */
[----:B------:R-:W-:-:S03]  /*05a0*/  @P1 LOP3.LUT R4, R4, R21, RZ, 0x3c, !PT ;  /* 0x0000001504041212 */ /* 0x000fc600078e3cff */
[----:B------:R-:W3:Y:S01]  /*05b0*/  @P2 LDG.E R21, desc[UR4][R10.64+0x34] ;  /* 0x000034040a152981 */ /* 0x000ee2000c1e1900 */
[----:B------:R-:W-:Y:S02]  /*05c0*/  @P1 LOP3.LUT R5, R5, R22, RZ, 0x3c, !PT ;  /* 0x0000001605051212 */ /* 0x000fe400078e3cff */
[----:B------:R-:W-:Y:S01]  /*05d0*/  @P1 LOP3.LUT R2, R2, R25, RZ, 0x3c, !PT ;  /* 0x0000001902021212 */ /* 0x000fe200078e3cff */
[----:B------:R-:W3:Y:S04]  /*05e0*/  @P3 LDG.E R22, desc[UR4][R10.64+0x44] ;  /* 0x000044040a163981 */ /* 0x000ee8000c1e1900 */
[----:B------:R-:W3:Y:S01]  /*05f0*/  @P3 LDG.E R25, desc[UR4][R10.64+0x40] ;  /* 0x000040040a193981 */ /* 0x000ee2000c1e1900 */
[----:B--2---:R-:W-:-:S03]  /*0600*/  @P3 LOP3.LUT R7, R7, R20, RZ, 0x3c, !PT ;  /* 0x0000001407073212 */ /* 0x004fc600078e3cff */
[----:B------:R-:W2:Y:S01]  /*0610*/  @P5 LDG.E R20, desc[UR4][R10.64+0x64] ;  /* 0x000064040a145981 */ /* 0x000ea2000c1e1900 */
[----:B----4-:R-:W-:-:S03]  /*0620*/  @P4 LOP3.LUT R7, R7, R24, RZ, 0x3c, !PT ;  /* 0x0000001807074212 */ /* 0x010fc600078e3cff */
[----:B------:R-:W4:Y:S01]  /*0630*/  @P6 LDG.E R24, desc[UR4][R10.64+0x78] ;  /* 0x000078040a186981 */ /* 0x000f22000c1e1900 */
[----:B---3--:R-:W-:-:S03]  /*0640*/  @P2 LOP3.LUT R5, R5, R18, RZ, 0x3c, !PT ;  /* 0x0000001205052212 */ /* 0x008fc600078e3cff */
[----:B------:R-:W3:Y:S01]  /*0650*/  @P4 LDG.E R18, desc[UR4][R10.64+0x58] ;  /* 0x000058040a124981 */ /* 0x000ee2000c1e1900 */
[----:B------:R-:W-:-:S03]  /*0660*/  @P2 LOP3.LUT R4, R4, R19, RZ, 0x3c, !PT ;  /* 0x0000001304042212 */ /* 0x000fc600078e3cff */
[----:B------:R-:W3:Y:S01]  /*0670*/  @P4 LDG.E R19, desc[UR4][R10.64+0x54] ;  /* 0x000054040a134981 */ /* 0x000ee2000c1e1900 */
[----:B------:R-:W-:-:S03]  /*0680*/  @P2 LOP3.LUT R2, R2, R21, RZ, 0x3c, !PT ;  /* 0x0000001502022212 */ /* 0x000fc600078e3cff */
[----:B------:R-:W3:Y:S01]  /*0690*/  @P4 LDG.E R21, desc[UR4][R10.64+0x5c] ;  /* 0x00005c040a154981 */ /* 0x000ee2000c1e1900 */
[----:B------:R-:W-:Y:S02]  /*06a0*/  @P3 LOP3.LUT R5, R5, R22, RZ, 0x3c, !PT ;  /* 0x0000001605053212 */ /* 0x000fe400078e3cff */
[----:B------:R-:W-:Y:S01]  /*06b0*/  @P3 LOP3.LUT R2, R2, R27, RZ, 0x3c, !PT ;  /* 0x0000001b02023212 */ /* 0x000fe200078e3cff */
[----:B------:R-:W3:Y:S01]  /*06c0*/  @P5 LDG.E R22, desc[UR4][R10.64+0x6c] ;  /* 0x00006c040a165981 */ /* 0x000ee2000c1e1900 */
[----:B------:R-:W-:-:S03]  /*06d0*/  @P3 LOP3.LUT R4, R4, R25, RZ, 0x3c, !PT ;  /* 0x0000001904043212 */ /* 0x000fc600078e3cff */
[----:B------:R-:W3:Y:S04]  /*06e0*/  @P5 LDG.E R25, desc[UR4][R10.64+0x68] ;  /* 0x000068040a195981 */ /* 0x000ee8000c1e1900 */
[----:B------:R-:W3:Y:S01]  /*06f0*/  @P5 LDG.E R27, desc[UR4][R10.64+0x70] ;  /* 0x000070040a1b5981 */ /* 0x000ee2000c1e1900 */
[----:B------:R-:W-:Y:S02]  /*0700*/  LOP3.LUT P0, RZ, R23, 0x80, RZ, 0xc0, !PT ;  /* 0x0000008017ff7812 */ /* 0x000fe4000780c0ff */
[----:B--2---:R-:W-:-:S11]  /*0710*/  @P5 LOP3.LUT R7, R7, R20, RZ, 0x3c, !PT ;  /* 0x0000001407075212 */ /* 0x004fd600078e3cff */
        /* <DEDUP_REMOVED lines=15> */
[----:B------:R-:W-:Y:S02]  /*0810*/  @P6 LOP3.LUT R3, R3, R26, RZ, 0x3c, !PT ;  /* 0x0000001a03036212 */ /* 0x000fe400078e3cff */
[----:B--2---:R-:W-:Y:S02]  /*0820*/  @P0 LOP3.LUT R7, R7, R20, RZ, 0x3c, !PT ;  /* 0x0000001407070212 */ /* 0x004fe400078e3cff */
[----:B----4-:R-:W-:Y:S02]  /*0830*/  @P0 LOP3.LUT R3, R3, R24, RZ, 0x3c, !PT ;  /* 0x0000001803030212 */ /* 0x010fe400078e3cff */
[----:B---3--:R-:W-:Y:S02]  /*0840*/  @P6 LOP3.LUT R5, R5, R18, RZ, 0x3c, !PT ;  /* 0x0000001205056212 */ /* 0x008fe400078e3cff */
[----:B------:R-:W-:Y:S02]  /*0850*/  @P6 LOP3.LUT R4, R4, R19, RZ, 0x3c, !PT ;  /* 0x0000001304046212 */ /* 0x000fe400078e3cff */
[----:B------:R-:W-:-:S02]  /*0860*/  @P6 LOP3.LUT R2, R2, R21, RZ, 0x3c, !PT ;  /* 0x0000001502026212 */ /* 0x000fc400078e3cff */
[----:B------:R-:W-:Y:S02]  /*0870*/  @P0 LOP3.LUT R5, R5, R22, RZ, 0x3c, !PT ;  /* 0x0000001605050212 */ /* 0x000fe400078e3cff */
[----:B------:R-:W-:Y:S02]  /*0880*/  @P0 LOP3.LUT R4, R4, R25, RZ, 0x3c, !PT ;  /* 0x0000001904040212 */ /* 0x000fe400078e3cff */
[----:B------:R-:W-:Y:S02]  /*0890*/  @P0 LOP3.LUT R2, R2, R27, RZ, 0x3c, !PT ;  /* 0x0000001b02020212 */ /* 0x000fe400078e3cff */
[----:B------:R-:W-:-:S13]  /*08a0*/  R2P PR, R23.B1, 0x7f ;  /* 0x0000007f17007804 */ /* 0x000fda0000001000 */
[----:B------:R-:W2:Y:S04]  /*08b0*/  @P0 LDG.E R18, desc[UR4][R10.64+0xa0] ;  /* 0x0000a0040a120981 */ /* 0x000ea8000c1e1900 */
[----:B------:R-:W3:Y:S04]  /*08c0*/  @P0 LDG.E R20, desc[UR4][R10.64+0xa8] ;  /* 0x0000a8040a140981 */ /* 0x000ee8000c1e1900 */
[----:B------:R-:W4:Y:S04]  /*08d0*/  @P1 LDG.E R22, desc[UR4][R10.64+0xbc] ;  /* 0x0000bc040a161981 */ /* 0x000f28000c1e1900 */
[----:B------:R-:W4:Y:S04]  /*08e0*/  @P1 LDG.E R24, desc[UR4][R10.64+0xc4] ;  /* 0x0000c4040a181981 */ /* 0x000f28000c1e1900 */
[----:B------:R-:W4:Y:S04]  /*08f0*/  @P0 LDG.E R19, desc[UR4][R10.64+0xa4] ;  /* 0x0000a4040a130981 */ /* 0x000f28000c1e1900 */
[----:B------:R-:W4:Y:S04]  /*0900*/  @P0 LDG.E R21, desc[UR4][R10.64+0xac] ;  /* 0x0000ac040a150981 */ /* 0x000f28000c1e1900 */
[----:B------:R-:W4:Y:S04]  /*0910*/  @P1 LDG.E R25, desc[UR4][R10.64+0xb8] ;  /* 0x0000b8040a191981 */ /* 0x000f28000c1e1900 */
[----:B------:R-:W4:Y:S04]  /*0920*/  @P2 LDG.E R26, desc[UR4][R10.64+0xc8] ;  /* 0x0000c8040a1a2981 */ /* 0x000f28000c1e1900 */
[----:B------:R-:W4:Y:S04]  /*0930*/  @P1 LDG.E R27, desc[UR4][R10.64+0xc0] ;  /* 0x0000c0040a1b1981 */ /* 0x000f28000c1e1900 */
[----:B------:R-:W4:Y:S01]  /*0940*/  @P3 LDG.E R28, desc[UR4][R10.64+0xec] ;  /* 0x0000ec040a1c3981 */ /* 0x000f22000c1e1900 */
[----:B--2---:R-:W-:-:S03]  /*0950*/  @P0 LOP3.LUT R7, R7, R18, RZ, 0x3c, !PT ;  /* 0x0000001207070212 */ /* 0x004fc600078e3cff */
[----:B------:R-:W2:Y:S01]  /*0960*/  @P0 LDG.E R18, desc[UR4][R10.64+0xb0] ;  /* 0x0000b0040a120981 */ /* 0x000ea2000c1e1900 */
[----:B---3--:R-:W-:-:S03]  /*0970*/  @P0 LOP3.LUT R5, R5, R20, RZ, 0x3c, !PT ;  /* 0x0000001405050212 */ /* 0x008fc600078e3cff */
[----:B------:R-:W3:Y:S01]  /*0980*/  @P1 LDG.E R20, desc[UR4][R10.64+0xb4] ;  /* 0x0000b4040a141981 */ /* 0x000ee2000c1e1900 */
[----:B----4-:R-:W-:-:S03]  /*0990*/  @P1 LOP3.LUT R5, R5, R22, RZ, 0x3c, !PT ;  /* 0x0000001605051212 */ /* 0x010fc600078e3cff */
[----:B------:R-:W4:Y:S01]  /*09a0*/  @P2 LDG.E R22, desc[UR4][R10.64+0xd8] ;  /* 0x0000d8040a162981 */ /* 0x000f22000c1e1900 */
[----:B------:R-:W-:-:S03]  /*09b0*/  @P0 LOP3.LUT R4, R4, R19, RZ, 0x3c, !PT ;  /* 0x0000001304040212 */ /* 0x000fc600078e3cff */
[----:B------:R-:W4:Y:S01]  /*09c0*/  @P2 LDG.E R19, desc[UR4][R10.64+0xcc] ;  /* 0x0000cc040a132981 */ /* 0x000f22000c1e1900 */
[----:B------:R-:W-:-:S03]  /*09d0*/  @P0 LOP3.LUT R2, R2, R21, RZ, 0x3c, !PT ;  /* 0x0000001502020212 */ /* 0x000fc600078e3cff */
[----:B------:R-:W4:Y:S01]  /*09e0*/  @P2 LDG.E R21, desc[UR4][R10.64+0xd4] ;  /* 0x0000d4040a152981 */ /* 0x000f22000c1e1900 */
[----:B------:R-:W-:-:S03]  /*09f0*/  @P1 LOP3.LUT R4, R4, R25, RZ, 0x3c, !PT ;  /* 0x0000001904041212 */ /* 0x000fc600078e3cff */
[----:B------:R-:W4:Y:S01]  /*0a00*/  @P3 LDG.E R25, desc[UR4][R10.64+0xe8] ;  /* 0x0000e8040a193981 */ /* 0x000f22000c1e1900 */
[----:B--2---:R-:W-:-:S03]  /*0a10*/  @P0 LOP3.LUT R3, R3, R18, RZ, 0x3c, !PT ;  /* 0x0000001203030212 */ /* 0x004fc600078e3cff */
[----:B------:R-:W2:Y:S01]  /*0a20*/  @P4 LDG.E R18, desc[UR4][R10.64+0xf0] ;  /* 0x0000f0040a124981 */ /* 0x000ea2000c1e1900 */
[----:B------:R-:W-:-:S03]  /*0a30*/  @P1 LOP3.LUT R3, R3, R24, RZ, 0x3c, !PT ;  /* 0x0000001803031212 */ /* 0x000fc600078e3cff */
[----:B------:R-:W2:Y:S01]  /*0a40*/  @P3 LDG.E R24, desc[UR4][R10.64+0xdc] ;  /* 0x0000dc040a183981 */ /* 0x000ea2000c1e1900 */
[----:B---3--:R-:W-:-:S03]  /*0a50*/  @P1 LOP3.LUT R7, R7, R20, RZ, 0x3c, !PT ;  /* 0x0000001407071212 */ /* 0x008fc600078e3cff */
[----:B------:R-:W3:Y:S01]  /*0a60*/  @P2 LDG.E R20, desc[UR4][R10.64+0xd0] ;  /* 0x0000d0040a142981 */ /* 0x000ee2000c1e1900 */
[----:B------:R-:W-:Y:S02]  /*0a70*/  LOP3.LUT P0, RZ, R23, 0x8000, RZ, 0xc0, !PT ;  /* 0x0000800017ff7812 */ /* 0x000fe4000780c0ff */
[----:B------:R-:W-:Y:S01]  /*0a80*/  @P2 LOP3.LUT R7, R7, R26, RZ, 0x3c, !PT ;  /* 0x0000001a07072212 */ /* 0x000fe200078e3cff */
[----:B------:R-:W3:Y:S04]  /*0a90*/  @P3 LDG.E R23, desc[UR4][R10.64+0xe0] ;  /* 0x0000e0040a173981 */ /* 0x000ee8000c1e1900 */
[----:B------:R-:W3:Y:S01]  /*0aa0*/  @P3 LDG.E R26, desc[UR4][R10.64+0xe4] ;  /* 0x0000e4040a1a3981 */ /* 0x000ee2000c1e1900 */
[----:B------:R-:W-:Y:S02]  /*0ab0*/  @P1 LOP3.LUT R2, R2, R27, RZ, 0x3c, !PT ;  /* 0x0000001b02021212 */ /* 0x000fe400078e3cff */
[----:B----4-:R-:W-:-:S02]  /*0ac0*/  @P2 LOP3.LUT R3, R3, R22, RZ, 0x3c, !PT ;  /* 0x0000001603032212 */ /* 0x010fc400078e3cff */
[----:B------:R-:W4:Y:S01]  /*0ad0*/  @P4 LDG.E R22, desc[UR4][R10.64+0x100] ;  /* 0x000100040a164981 */ /* 0x000f22000c1e1900 */
[----:B------:R-:W-:Y:S02]  /*0ae0*/  @P2 LOP3.LUT R4, R4, R19, RZ, 0x3c, !PT ;  /* 0x0000001304042212 */ /* 0x000fe400078e3cff */
[----:B------:R-:W-:Y:S01]  /*0af0*/  @P2 LOP3.LUT R2, R2, R21, RZ, 0x3c, !PT ;  /* 0x0000001502022212 */ /* 0x000fe200078e3cff */
[----:B------:R-:W4:Y:S04]  /*0b00*/  @P4 LDG.E R19, desc[UR4][R10.64+0xf4] ;  /* 0x0000f4040a134981 */ /* 0x000f28000c1e1900 */
[----:B------:R-:W4:Y:S01]  /*0b10*/  @P4 LDG.E R21, desc[UR4][R10.64+0xfc] ;  /* 0x0000fc040a154981 */ /* 0x000f22000c1e1900 */
[----:B------:R-:W-:-:S03]  /*0b20*/  @P3 LOP3.LUT R2, R2, R25, RZ, 0x3c, !PT ;  /* 0x0000001902023212 */ /* 0x000fc600078e3cff */
[----:B------:R-:W4:Y:S01]  /*0b30*/  @P5 LDG.E R25, desc[UR4][R10.64+0x110] ;  /* 0x000110040a195981 */ /* 0x000f22000c1e1900 */
[----:B--2---:R-:W-:-:S03]  /*0b40*/  @P3 LOP3.LUT R7, R7, R24, RZ, 0x3c, !PT ;  /* 0x0000001807073212 */ /* 0x004fc600078e3cff */
[----:B------:R-:W2:Y:S01]  /*0b50*/  @P5 LDG.E R24, desc[UR4][R10.64+0x104] ;  /* 0x000104040a185981 */ /* 0x000ea2000c1e1900 */
[----:B---3--:R-:W-:Y:S02]  /*0b60*/  @P2 LOP3.LUT R5, R5, R20, RZ, 0x3c, !PT ;  /* 0x0000001405052212 */ /* 0x008fe400078e3cff */
[----:B------:R-:W-:Y:S01]  /*0b70*/  @P4 LOP3.LUT R7, R7, R18, RZ, 0x3c, !PT ;  /* 0x0000001207074212 */ /* 0x000fe200078e3cff */
[----:B------:R-:W3:Y:S01]  /*0b80*/  @P4 LDG.E R20, desc[UR4][R10.64+0xf8] ;  /* 0x0000f8040a144981 */ /* 0x000ee2000c1e1900 */
[----:B------:R-:W-:-:S03]  /*0b90*/  @P3 LOP3.LUT R4, R4, R23, RZ, 0x3c, !PT ;  /* 0x0000001704043212 */ /* 0x000fc600078e3cff */
[----:B------:R-:W3:Y:S01]  /*0ba0*/  @P5 LDG.E R18, desc[UR4][R10.64+0x114] ;  /* 0x000114040a125981 */ /* 0x000ee2000c1e1900 */
[----:B------:R-:W-:-:S03]  /*0bb0*/  @P3 LOP3.LUT R5, R5, R26, RZ, 0x3c, !PT ;  /* 0x0000001a05053212 */ /* 0x000fc600078e3cff */
[----:B------:R-:W3:Y:S04]  /*0bc0*/  @P5 LDG.E R23, desc[UR4][R10.64+0x108] ;  /* 0x000108040a175981 */ /* 0x000ee8000c1e1900 */
[----:B------:R-:W3:Y:S01]  /*0bd0*/  @P5 LDG.E R26, desc[UR4][R10.64+0x10c] ;  /* 0x00010c040a1a5981 */ /* 0x000ee2000c1e1900 */
[----:B------:R-:W-:Y:S02]  /*0be0*/  @P3 LOP3.LUT R3, R3, R28, RZ, 0x3c, !PT ;  /* 0x0000001c03033212 */ /* 0x000fe400078e3cff */
[----:B----4-:R-:W-:Y:S01]  /*0bf0*/  @P4 LOP3.LUT R4, R4, R19, RZ, 0x3c, !PT ;  /* 0x0000001304044212 */ /* 0x010fe200078e3cff */
[----:B------:R-:W4:Y:S01]  /*0c00*/  @P0 LDG.E R28, desc[UR4][R10.64+0x13c] ;  /* 0x00013c040a1c0981 */ /* 0x000f22000c1e1900 */
[----:B------:R-:W-:Y:S02]  /*0c10*/  @P4 LOP3.LUT R3, R3, R22, RZ, 0x3c, !PT ;  /* 0x0000001603034212 */ /* 0x000fe400078e3cff */
[----:B------:R-:W-:Y:S01]  /*0c20*/  @P4 LOP3.LUT R2, R2, R21, RZ, 0x3c, !PT ;  /* 0x0000001502024212 */ /* 0x000fe200078e3cff */
[----:B------:R-:W4:Y:S04]  /*0c30*/  @P6 LDG.E R19, desc[UR4][R10.64+0x11c] ;  /* 0x00011c040a136981 */ /* 0x000f28000c1e1900 */
[----:B------:R-:W4:Y:S01]  /*0c40*/  @P6 LDG.E R22, desc[UR4][R10.64+0x120] ;  /* 0x000120040a166981 */ /* 0x000f22000c1e1900 */
[----:B------:R-:W-:-:S03]  /*0c50*/  @P5 LOP3.LUT R2, R2, R25, RZ, 0x3c, !PT ;  /* 0x0000001902025212 */ /* 0x000fc600078e3cff */
[----:B------:R-:W4:Y:S04]  /*0c60*/  @P6 LDG.E R21, desc[UR4][R10.64+0x124] ;  /* 0x000124040a156981 */ /* 0x000f28000c1e1900 */
[----:B------:R-:W4:Y:S01]  /*0c70*/  @P0 LDG.E R25, desc[UR4][R10.64+0x138] ;  /* 0x000138040a190981 */ /* 0x000f22000c1e1900 */
[----:B--2---:R-:W-:-:S03]  /*0c80*/  @P5 LOP3.LUT R7, R7, R24, RZ, 0x3c, !PT ;  /* 0x0000001807075212 */ /* 0x004fc600078e3cff */
[----:B------:R-:W2:Y:S01]  /*0c90*/  @P0 LDG.E R24, desc[UR4][R10.64+0x12c] ;  /* 0x00012c040a180981 */ /* 0x000ea2000c1e1900 */
[----:B---3--:R-:W-:-:S03]  /*0ca0*/  @P4 LOP3.LUT R5, R5, R20, RZ, 0x3c, !PT ;  /* 0x0000001405054212 */ /* 0x008fc600078e3cff */
[----:B------:R-:W3:Y:S01]  /*0cb0*/  @P6 LDG.E R20, desc[UR4][R10.64+0x118] ;  /* 0x000118040a146981 */ /* 0x000ee2000c1e1900 */
[----:B------:R-:W-:-:S03]  /*0cc0*/  @P5 LOP3.LUT R3, R3, R18, RZ, 0x3c, !PT ;  /* 0x0000001203035212 */ /* 0x000fc600078e3cff */
[----:B------:R-:W2:Y:S01]  /*0cd0*/  @P6 LDG.E R18, desc[UR4][R10.64+0x128] ;  /* 0x000128040a126981 */ /* 0x000ea2000c1e1900 */
[----:B------:R-:W-:-:S03]  /*0ce0*/  @P5 LOP3.LUT R4, R4, R23, RZ, 0x3c, !PT ;  /* 0x0000001704045212 */ /* 0x000fc600078e3cff */
[----:B------:R-:W2:Y:S01]  /*0cf0*/  @P0 LDG.E R23, desc[UR4][R10.64+0x130] ;  /* 0x000130040a170981 */ /* 0x000ea2000c1e1900 */
[----:B------:R-:W-:-:S03]  /*0d00*/  @P5 LOP3.LUT R5, R5, R26, RZ, 0x3c, !PT ;  /* 0x0000001a05055212 */ /* 0x000fc600078e3cff */
[----:B------:R-:W2:Y:S01]  /*0d10*/  @P0 LDG.E R26, desc[UR4][R10.64+0x134] ;  /* 0x000134040a1a0981 */ /* 0x000ea2000c1e1900 */
[----:B------:R-:W-:-:S05]  /*0d20*/  VIADD R17, R17, 0x10 ;  /* 0x0000001011117836 */ /* 0x000fca0000000000 */
[----:B------:R-:W-:Y:S02]  /*0d30*/  ISETP.NE.AND P1, PT, R17, 0x20, PT ;  /* 0x000000201100780c */ /* 0x000fe40003f25270 */
[----:B----4-:R-:W-:Y:S02]  /*0d40*/  @P6 LOP3.LUT R4, R4, R19, RZ, 0x3c, !PT ;  /* 0x0000001304046212 */ /* 0x010fe400078e3cff */
[----:B------:R-:W-:Y:S02]  /*0d50*/  @P6 LOP3.LUT R5, R5, R22, RZ, 0x3c, !PT ;  /* 0x0000001605056212 */ /* 0x000fe400078e3cff */
[----:B------:R-:W-:-:S04]  /*0d60*/  @P6 LOP3.LUT R2, R2, R21, RZ, 0x3c, !PT ;  /* 0x0000001502026212 */ /* 0x000fc800078e3cff */
[----:B------:R-:W-:Y:S02]  /*0d70*/  @P0 LOP3.LUT R2, R2, R25, RZ, 0x3c, !PT ;  /* 0x0000001902020212 */ /* 0x000fe400078e3cff */
[----:B---3--:R-:W-:Y:S02]  /*0d80*/  @P6 LOP3.LUT R7, R7, R20, RZ, 0x3c, !PT ;  /* 0x0000001407076212 */ /* 0x008fe400078e3cff */
[----:B--2---:R-:W-:Y:S02]  /*0d90*/  @P6 LOP3.LUT R3, R3, R18, RZ, 0x3c, !PT ;  /* 0x0000001203036212 */ /* 0x004fe400078e3cff */
[----:B------:R-:W-:Y:S02]  /*0da0*/  @P0 LOP3.LUT R7, R7, R24, RZ, 0x3c, !PT ;  /* 0x0000001807070212 */ /* 0x000fe400078e3cff */
[----:B------:R-:W-:Y:S02]  /*0db0*/  @P0 LOP3.LUT R4, R4, R23, RZ, 0x3c, !PT ;  /* 0x0000001704040212 */ /* 0x000fe400078e3cff */
[----:B------:R-:W-:-:S02]  /*0dc0*/  @P0 LOP3.LUT R3, R3, R28, RZ, 0x3c, !PT ;  /* 0x0000001c03030212 */ /* 0x000fc400078e3cff */
[----:B------:R-:W-:Y:S01]  /*0dd0*/  @P0 LOP3.LUT R5, R5, R26, RZ, 0x3c, !PT ;  /* 0x0000001a05050212 */ /* 0x000fe200078e3cff */
[----:B------:R-:W-:Y:S06]  /*0de0*/  @P1 BRA `(.L_x_4) ;  /* 0xfffffff400481947 */ /* 0x000fec000383ffff */
[----:B------:R-:W-:-:S05]  /*0df0*/  VIADD R15, R15, 0x1 ;  /* 0x000000010f0f7836 */ /* 0x000fca0000000000 */
[----:B------:R-:W-:-:S13]  /*0e00*/  ISETP.NE.AND P0, PT, R15, 0x5, PT ;  /* 0x000000050f00780c */ /* 0x000fda0003f05270 */
[----:B------:R-:W-:Y:S05]  /*0e10*/  @P0 BRA `(.L_x_5) ;  /* 0xfffffff400280947 */ /* 0x000fea000383ffff */
[----:B------:R-:W0:Y:S01]  /*0e20*/  LDC.64 R10, c[0x0][0x380] ;  /* 0x0000e000ff0a7b82 */ /* 0x000e220000000a00 */
[----:B------:R-:W-:Y:S01]  /*0e30*/  VIADD R14, R14, 0x1 ;  /* 0x000000010e0e7836 */ /* 0x000fe20000000000 */
[----:B------:R-:W-:-:S04]  /*0e40*/  LOP3.LUT R15, R12, 0x3, RZ, 0xc0, !PT ;  /* 0x000000030c0f7812 */ /* 0x000fc800078ec0ff */
[----:B------:R-:W-:Y:S01]  /*0e50*/  ISETP.GE.U32.AND P0, PT, R14, R15, PT ;  /* 0x0000000f0e00720c */ /* 0x000fe20003f06070 */
[----:B0-----:R-:W-:-:S05]  /*0e60*/  IMAD.WIDE.U32 R10, R0, 0x30, R10 ;  /* 0x00000030000a7825 */ /* 0x001fca00078e000a */
[----:B------:R0:W-:Y:S04]  /*0e70*/  STG.E desc[UR4][R10.64+0x4], R7 ;  /* 0x000004070a007986 */ /* 0x0001e8000c101904 */
[----:B------:R0:W-:Y:S04]  /*0e80*/  STG.E.64 desc[UR4][R10.64+0x8], R4 ;  /* 0x000008040a007986 */ /* 0x0001e8000c101b04 */
[----:B------:R0:W-:Y:S01]  /*0e90*/  STG.E.64 desc[UR4][R10.64+0x10], R2 ;  /* 0x000010020a007986 */ /* 0x0001e2000c101b04 */
[----:B------:R-:W-:Y:S05]  /*0ea0*/  @!P0 BRA `(.L_x_6) ;  /* 0xfffffff000f48947 */ /* 0x000fea000383ffff */
.L_x_3:
[----:B------:R-:W-:Y:S05]  /*0eb0*/  BSYNC.RECONVERGENT B1 ;  /* 0x0000000000017941 */ /* 0x000fea0003800200 */
.L_x_2:
[----:B------:R-:W-:Y:S01]  /*0ec0*/  ISETP.GT.U32.AND P0, PT, R12, 0x3, PT ;  /* 0x000000030c00780c */ /* 0x000fe20003f04070 */
[----:B------:R-:W-:Y:S01]  /*0ed0*/  VIADD R6, R6, 0x1 ;  /* 0x0000000106067836 */ /* 0x000fe20000000000 */
[--C-:B------:R-:W-:Y:S02]  /*0ee0*/  SHF.R.U64 R12, R12, 0x2, R13.reuse ;  /* 0x000000020c0c7819 */ /* 0x100fe4000000120d */
[----:B------:R-:W-:Y:S02]  /*0ef0*/  ISETP.GT.U32.AND.EX P0, PT, R13, RZ, PT, P0 ;  /* 0x000000ff0d00720c */ /* 0x000fe40003f04100 */
[----:B------:R-:W-:-:S11]  /*0f00*/  SHF.R.U32.HI R13, RZ, 0x2, R13 ;  /* 0x00000002ff0d7819 */ /* 0x000fd6000001160d */
[----:B------:R-:W-:Y:S05]  /*0f10*/  @P0 BRA `(.L_x_7) ;  /* 0xfffffff000b80947 */ /* 0x000fea000383ffff */
.L_x_1:
[----:B------:R-:W-:Y:S05]  /*0f20*/  BSYNC.RECONVERGENT B0 ;  /* 0x0000000000007941 */ /* 0x000fea0003800200 */
.L_x_0:
[----:B0-----:R-:W0:Y:S01]  /*0f30*/  LDC.64 R10, c[0x0][0x398] ;  /* 0x0000e600ff0a7b82 */ /* 0x001e220000000a00 */
[----:B------:R-:W-:Y:S01]  /*0f40*/  SHF.R.U32.HI R6, RZ, 0x2, R7 ;  /* 0x00000002ff067819 */ /* 0x000fe20000011607 */
[----:B------:R-:W1:Y:S01]  /*0f50*/  LDCU.64 UR6, c[0x0][0x388] ;  /* 0x00007100ff0677ac */ /* 0x000e620008000a00 */
[----:B------:R-:W-:Y:S02]  /*0f60*/  IMAD.MOV.U32 R13, RZ, RZ, R2 ;  /* 0x000000ffff0d7224 */ /* 0x000fe400078e0002 */
[----:B------:R-:W-:Y:S01]  /*0f70*/  LOP3.LUT R6, R6, R7, RZ, 0x3c, !PT ;  /* 0x0000000706067212 */ /* 0x000fe200078e3cff */
[----:B------:R-:W-:Y:S02]  /*0f80*/  IMAD.SHL.U32 R7, R3, 0x10, RZ ;  /* 0x0000001003077824 */ /* 0x000fe400078e00ff */
[----:B------:R-:W2:Y:S01]  /*0f90*/  LDC.64 R8, c[0x0][0x380] ;  /* 0x0000e000ff087b82 */ /* 0x000ea20000000a00 */
[----:B------:R-:W-:Y:S01]  /*0fa0*/  IMAD.MOV.U32 R14, RZ, RZ, R3 ;  /* 0x000000ffff0e7224 */ /* 0x000fe200078e0003 */
[----:B0-----:R-:W-:Y:S01]  /*0fb0*/  LOP3.LUT R12, R10, 0xaad26b49, RZ, 0x3c, !PT ;  /* 0xaad26b490a0c7812 */ /* 0x001fe200078e3cff */
[----:B------:R-:W-:Y:S01]  /*0fc0*/  IMAD.SHL.U32 R10, R6, 0x2, RZ ;  /* 0x00000002060a7824 */ /* 0x000fe200078e00ff */
[----:B------:R-:W-:-:S03]  /*0fd0*/  LOP3.LUT R11, R11, 0xf7dcefdd, RZ, 0x3c, !PT ;  /* 0xf7dcefdd0b0b7812 */ /* 0x000fc600078e3cff */
[----:B------:R-:W-:Y:S01]  /*0fe0*/  IMAD R12, R12, 0x4182bed5, RZ ;  /* 0x4182bed50c0c7824 */ /* 0x000fe200078e02ff */
[----:B------:R-:W-:Y:S01]  /*0ff0*/  LOP3.LUT R10, R6, R10, R7, 0x96, !PT ;  /* 0x0000000a060a7212 */ /* 0x000fe200078e9607 */
[----:B------:R-:W-:Y:S02]  /*1000*/  IMAD R11, R11, -0x658354e5, RZ ;  /* 0x9a7cab1b0b0b7824 */ /* 0x000fe400078e02ff */
[----:B--2---:R-:W-:Y:S01]  /*1010*/  IMAD.WIDE.U32 R8, R0, 0x30, R8 ;  /* 0x0000003000087825 */ /* 0x004fe200078e0008 */
[----:B------:R-:W-:-:S03]  /*1020*/  LOP3.LUT R15, R10, R3, RZ, 0x3c, !PT ;  /* 0x000000030a0f7212 */ /* 0x000fc600078e3cff */
[----:B------:R-:W-:Y:S01]  /*1030*/  IMAD.IADD R6, R12, 0x1, R11 ;  /* 0x000000010c067824 */ /* 0x000fe200078e020b */
[----:B------:R-:W-:Y:S01]  /*1040*/  STG.E.64 desc[UR4][R8.64+0x18], RZ ;  /* 0x000018ff08007986 */ /* 0x000fe2000c101b04 */
[----:B------:R-:W-:Y:S02]  /*1050*/  IMAD.MOV.U32 R10, RZ, RZ, 0x2f800000 ;  /* 0x2f800000ff0a7424 */ /* 0x000fe400078e00ff */
[----:B------:R-:W-:Y:S01]  /*1060*/  VIADD R6, R6, 0x6a788e ;  /* 0x006a788e06067836 */ /* 0x000fe20000000000 */
[----:B------:R-:W-:Y:S01]  /*1070*/  STG.E.64 desc[UR4][R8.64+0x10], R14 ;  /* 0x0000100e08007986 */ /* 0x000fe2000c101b04 */
[----:B------:R-:W-:Y:S02]  /*1080*/  IMAD.MOV.U32 R12, RZ, RZ, R5 ;  /* 0x000000ffff0c7224 */ /* 0x000fe400078e0005 */
[----:B------:R-:W-:Y:S01]  /*1090*/  IMAD.IADD R2, R15, 0x1, R6 ;  /* 0x000000010f027824 */ /* 0x000fe200078e0206 */
[----:B------:R-:W-:Y:S01]  /*10a0*/  STG.E desc[UR4][R8.64+0x20], RZ ;  /* 0x000020ff08007986 */ /* 0x000fe2000c101904 */
[----:B------:R-:W-:-:S03]  /*10b0*/  IMAD.MOV.U32 R7, RZ, RZ, R4 ;  /* 0x000000ffff077224 */ /* 0x000fc600078e0004 */
[----:B------:R-:W-:Y:S01]  /*10c0*/  I2FP.F32.U32 R3, R2 ;  /* 0x0000000200037245 */ /* 0x000fe20000201000 */
[----:B------:R-:W-:Y:S01]  /*10d0*/  STG.E.64 desc[UR4][R8.64+0x8], R12 ;  /* 0x0000080c08007986 */ /* 0x000fe2000c101b04 */
[----:B-1----:R-:W-:-:S03]  /*10e0*/  LEA R2, P0, R0, UR6, 0x2 ;  /* 0x0000000600027c11 */ /* 0x002fc6000f8010ff */
[----:B------:R-:W-:Y:S01]  /*10f0*/  FFMA R5, R3, R10, 1.1641532182693481445e-10 ;  /* 0x2f00000003057423 */ /* 0x000fe2000000000a */
[----:B------:R-:W-:Y:S01]  /*1100*/  LEA.HI.X R3, R0, UR7, RZ, 0x2, P0 ;  /* 0x0000000700037c11 */ /* 0x000fe200080f14ff */
[----:B------:R-:W-:Y:S04]  /*1110*/  STG.E.64 desc[UR4][R8.64+0x28], RZ ;  /* 0x000028ff08007986 */ /* 0x000fe8000c101b04 */
[----:B------:R-:W-:Y:S04]  /*1120*/  STG.E.64 desc[UR4][R8.64], R6 ;  /* 0x0000000608007986 */ /* 0x000fe8000c101b04 */
[----:B------:R-:W-:Y:S01]  /*1130*/  STG.E desc[UR4][R2.64], R5 ;  /* 0x0000000502007986 */ /* 0x000fe2000c101904 */
[----:B------:R-:W-:Y:S05]  /*1140*/  EXIT ;  /* 0x000000000000794d */ /* 0x000fea0003800000 */
.L_x_8:
[----:B------:R-:W-:-:S00]  /*1150*/  BRA `(.L_x_8) ;  /* 0xfffffffc00fc7947 */ /* 0x000fc0000383ffff */
[----:B------:R-:W-:-:S00]  /*1160*/  NOP ;  /* 0x0000000000007918 */ /* 0x000fc00000000000 */
        /* <DEDUP_REMOVED lines=9> */
.L_x_21:


//--------------------- .text._ZN32_GLOBAL__N__73341823_4_k_cu_main28matmul_l2_cache_hit_rate_100EPKfS1_iiiiiPf --------------------------
	.section	.text._ZN32_GLOBAL__N__73341823_4_k_cu_main28matmul_l2_cache_hit_rate_100EPKfS1_iiiiiPf,"ax",@progbits
	.align	128
.text._ZN32_GLOBAL__N__73341823_4_k_cu_main28matmul_l2_cache_hit_rate_100EPKfS1_iiiiiPf:
        .type           _ZN32_GLOBAL__N__73341823_4_k_cu_main28matmul_l2_cache_hit_rate_100EPKfS1_iiiiiPf,@function
        .size           _ZN32_GLOBAL__N__73341823_4_k_cu_main28matmul_l2_cache_hit_rate_100EPKfS1_iiiiiPf,(.L_x_22 - _ZN32_GLOBAL__N__73341823_4_k_cu_main28matmul_l2_cache_hit_rate_100EPKfS1_iiiiiPf)
        .other          _ZN32_GLOBAL__N__73341823_4_k_cu_main28matmul_l2_cache_hit_rate_100EPKfS1_iiiiiPf,@"STO_CUDA_ENTRY STV_DEFAULT"
_ZN32_GLOBAL__N__73341823_4_k_cu_main28matmul_l2_cache_hit_rate_100EPKfS1_iiiiiPf:
[----:B------:R-:W-:Y:S08]  /*0000*/  LDC R1, c[0x0][0x37c] ;  /* 0x0000df00ff017b82 */ /* 0x000ff00000000800 */
[----:B------:R-:W0:Y:S02]  /*0010*/  LDC R3, c[0x0][0x3a0] ;  /* 0x0000e800ff037b82 */ /* 0x000e240000000800 */
[----:B0-----:R-:W-:-:S13]  /*0020*/  ISETP.GE.AND P0, PT, R3, 0x1, PT ;  /* 0x000000010300780c */ /* 0x001fda0003f06270 */
[----:B------:R-:W-:Y:S05]  /*0030*/  @!P0 EXIT ;  /* 0x000000000000894d */ /* 0x000fea0003800000 */
[----:B------:R-:W0:Y:S01]  /*0040*/  LDC R9, c[0x0][0x394] ;  /* 0x0000e500ff097b82 */ /* 0x000e220000000800 */
[----:B------:R-:W1:Y:S01]  /*0050*/  S2R R2, SR_TID.X ;  /* 0x0000000000027919 */ /* 0x000e620000002100 */
[----:B------:R-:W2:Y:S01]  /*0060*/  LDCU UR5, c[0x0][0x374] ;  /* 0x00006e80ff0577ac */ /* 0x000ea20008000800 */
[----:B------:R-:W3:Y:S05]  /*0070*/  LDCU.64 UR8, c[0x0][0x358] ;  /* 0x00006b00ff0877ac */ /* 0x000eea0008000a00 */
[----:B------:R-:W-:Y:S08]  /*0080*/  S2UR UR4, SR_CTAID.Y ;  /* 0x00000000000479c3 */ /* 0x000ff00000002600 */
[----:B------:R-:W2:Y:S08]  /*0090*/  S2UR UR6, SR_CTAID.X ;  /* 0x00000000000679c3 */ /* 0x000eb00000002500 */
[----:B------:R-:W1:Y:S01]  /*00a0*/  LDC R5, c[0x0][0x39c] ;  /* 0x0000e700ff057b82 */ /* 0x000e620000000800 */
[----:B0-----:R-:W-:Y:S01]  /*00b0*/  ISETP.GE.AND P0, PT, R9, 0x1, PT ;  /* 0x000000010900780c */ /* 0x001fe20003f06270 */
[----:B--2---:R-:W-:-:S06]  /*00c0*/  UIMAD UR4, UR5, UR6, UR4 ;  /* 0x00000006050472a4 */ /* 0x004fcc000f8e0204 */
[--C-:B-1----:R-:W-:Y:S02]  /*00d0*/  IMAD R0, R5, UR4, R2.reuse ;  /* 0x0000000405007c24 */ /* 0x102fe4000f8e0202 */
[----:B------:R-:W-:-:S04]  /*00e0*/  IMAD R2, R3, UR4, R2 ;  /* 0x0000000403027c24 */ /* 0x000fc8000f8e0202 */
[----:B---3--:R-:W-:Y:S05]  /*00f0*/  @!P0 BRA `(.L_x_9) ;  /* 0x0000001000408947 */ /* 0x008fea0003800000 */
[C---:B------:R-:W-:Y:S01]  /*0100*/  LOP3.LUT R3, R9.reuse, 0xf, RZ, 0xc0, !PT ;  /* 0x0000000f09037812 */ /* 0x040fe200078ec0ff */
[-C--:B------:R-:W-:Y:S01]  /*0110*/  IMAD R7, R2, R9.reuse, 0x7 ;  /* 0x0000000702077424 */ /* 0x080fe200078e0209 */
[----:B------:R-:W-:Y:S01]  /*0120*/  LOP3.LUT R4, R9, 0x7, RZ, 0xc0, !PT ;  /* 0x0000000709047812 */ /* 0x000fe200078ec0ff */
[----:B------:R-:W-:Y:S01]  /*0130*/  IMAD R8, R0, R9, 0x7 ;  /* 0x0000000700087424 */ /* 0x000fe200078e0209 */
[----:B------:R-:W-:Y:S01]  /*0140*/  IADD3 R5, PT, PT, R3, -0x1, RZ ;  /* 0xffffffff03057810 */ /* 0x000fe20007ffe0ff */
[----:B------:R-:W-:Y:S01]  /*0150*/  UMOV UR4, URZ ;  /* 0x000000ff00047c82 */ /* 0x000fe20008000000 */
[----:B------:R-:W-:Y:S02]  /*0160*/  IADD3 R6, PT, PT, R4, -0x1, RZ ;  /* 0xffffffff04067810 */ /* 0x000fe40007ffe0ff */
[----:B------:R-:W-:Y:S02]  /*0170*/  ISETP.GE.U32.AND P0, PT, R5, 0x7, PT ;  /* 0x000000070500780c */ /* 0x000fe40003f06070 */
[----:B------:R-:W-:-:S02]  /*0180*/  LOP3.LUT R5, R9, 0x7ffffff0, RZ, 0xc0, !PT ;  /* 0x7ffffff009057812 */ /* 0x000fc400078ec0ff */
[----:B------:R-:W-:Y:S02]  /*0190*/  ISETP.GE.U32.AND P1, PT, R6, 0x3, PT ;  /* 0x000000030600780c */ /* 0x000fe40003f26070 */
[----:B------:R-:W-:Y:S02]  /*01a0*/  LOP3.LUT R6, R9, 0x3, RZ, 0xc0, !PT ;  /* 0x0000000309067812 */ /* 0x000fe400078ec0ff */
[----:B------:R-:W-:-:S09]  /*01b0*/  IADD3 R9, PT, PT, -R5, RZ, RZ ;  /* 0x000000ff05097210 */ /* 0x000fd20007ffe1ff */
.L_x_15:
[----:B0-----:R-:W0:Y:S01]  /*01c0*/  LDCU UR5, c[0x0][0x394] ;  /* 0x00007280ff0577ac */ /* 0x001e220008000800 */
[----:B------:R-:W-:Y:S01]  /*01d0*/  HFMA2 R21, -RZ, RZ, 0, 0 ;  /* 0x00000000ff157431 */ /* 0x000fe200000001ff */
[----:B------:R-:W-:Y:S01]  /*01e0*/  MOV R25, RZ ;  /* 0x000000ff00197202 */ /* 0x000fe20000000f00 */
[----:B0-----:R-:W-:-:S09]  /*01f0*/  UISETP.GE.U32.AND UP0, UPT, UR5, 0x10, UPT ;  /* 0x000000100500788c */ /* 0x001fd2000bf06070 */
[----:B------:R-:W-:Y:S05]  /*0200*/  BRA.U !UP0, `(.L_x_10) ;  /* 0x0000000508e87547 */ /* 0x000fea000b800000 */
[----:B------:R-:W-:Y:S02]  /*0210*/  MOV R21, RZ ;  /* 0x000000ff00157202 */ /* 0x000fe40000000f00 */
[----:B------:R-:W-:Y:S02]  /*0220*/  MOV R11, R8 ;  /* 0x00000008000b7202 */ /* 0x000fe40000000f00 */
[----:B------:R-:W-:Y:S02]  /*0230*/  MOV R10, R7 ;  /* 0x00000007000a7202 */ /* 0x000fe40000000f00 */
[----:B------:R-:W-:-:S07]  /*0240*/  MOV R20, R9 ;  /* 0x0000000900147202 */ /* 0x000fce0000000f00 */
.L_x_11:
[----:B------:R-:W0:Y:S01]  /*0250*/  LDC.64 R16, c[0x0][0x380] ;  /* 0x0000e000ff107b82 */ /* 0x000e220000000a00 */
[C---:B------:R-:W-:Y:S02]  /*0260*/  IADD3 R29, PT, PT, R11.reuse, -0x7, RZ ;  /* 0xfffffff90b1d7810 */ /* 0x040fe40007ffe0ff */
[C---:B------:R-:W-:Y:S02]  /*0270*/  IADD3 R27, PT, PT, R10.reuse, -0x7, RZ ;  /* 0xfffffff90a1b7810 */ /* 0x040fe40007ffe0ff */
[C---:B------:R-:W-:Y:S02]  /*0280*/  IADD3 R25, PT, PT, R11.reuse, -0x6, RZ ;  /* 0xfffffffa0b197810 */ /* 0x040fe40007ffe0ff */
[C---:B------:R-:W-:Y:S01]  /*0290*/  IADD3 R23, PT, PT, R10.reuse, -0x6, RZ ;  /* 0xfffffffa0a177810 */ /* 0x040fe20007ffe0ff */
[----:B------:R-:W1:Y:S01]  /*02a0*/  LDC.64 R12, c[0x0][0x388] ;  /* 0x0000e200ff0c7b82 */ /* 0x000e620000000a00 */
[----:B------:R-:W-:Y:S02]  /*02b0*/  IADD3 R19, PT, PT, R11, -0x5, RZ ;  /* 0xfffffffb0b137810 */ /* 0x000fe40007ffe0ff */
[----:B------:R-:W-:Y:S01]  /*02c0*/  IADD3 R15, PT, PT, R10, -0x5, RZ ;  /* 0xfffffffb0a0f7810 */ /* 0x000fe20007ffe0ff */
[----:B0-----:R-:W-:-:S04]  /*02d0*/  IMAD.WIDE.U32 R28, R29, 0x4, R16 ;  /* 0x000000041d1c7825 */ /* 0x001fc800078e0010 */
[----:B------:R-:W-:Y:S02]  /*02e0*/  IMAD.WIDE.U32 R24, R25, 0x4, R16 ;  /* 0x0000000419187825 */ /* 0x000fe400078e0010 */
[----:B------:R0:W2:Y:S02]  /*02f0*/  LDG.E R28, desc[UR8][R28.64] ;  /* 0x000000081c1c7981 */ /* 0x0000a4000c1e1900 */
[--C-:B-1----:R-:W-:Y:S02]  /*0300*/  IMAD.WIDE.U32 R26, R27, 0x4, R12.reuse ;  /* 0x000000041b1a7825 */ /* 0x102fe400078e000c */
[----:B------:R-:W3:Y:S02]  /*0310*/  LDG.E R24, desc[UR8][R24.64] ;  /* 0x0000000818187981 */ /* 0x000ee4000c1e1900 */
[----:B------:R-:W-:Y:S02]  /*0320*/  IMAD.WIDE.U32 R22, R23, 0x4, R12 ;  /* 0x0000000417167825 */ /* 0x000fe400078e000c */
[----:B------:R1:W2:Y:S02]  /*0330*/  LDG.E R26, desc[UR8][R26.64] ;  /* 0x000000081a1a7981 */ /* 0x0002a4000c1e1900 */
[----:B------:R-:W-:-:S02]  /*0340*/  IMAD.WIDE.U32 R18, R19, 0x4, R16 ;  /* 0x0000000413127825 */ /* 0x000fc400078e0010 */
[----:B------:R-:W3:Y:S02]  /*0350*/  LDG.E R23, desc[UR8][R22.64] ;  /* 0x0000000816177981 */ /* 0x000ee4000c1e1900 */
[----:B------:R-:W-:Y:S02]  /*0360*/  IMAD.WIDE.U32 R14, R15, 0x4, R12 ;  /* 0x000000040f0e7825 */ /* 0x000fe400078e000c */
[----:B------:R4:W5:Y:S04]  /*0370*/  LDG.E R18, desc[UR8][R18.64] ;  /* 0x0000000812127981 */ /* 0x000968000c1e1900 */
[----:B------:R-:W5:Y:S01]  /*0380*/  LDG.E R15, desc[UR8][R14.64] ;  /* 0x000000080e0f7981 */ /* 0x000f62000c1e1900 */
[C---:B0-----:R-:W-:Y:S02]  /*0390*/  IADD3 R29, PT, PT, R11.reuse, -0x3, RZ ;  /* 0xfffffffd0b1d7810 */ /* 0x041fe40007ffe0ff */
[----:B-1----:R-:W-:-:S02]  /*03a0*/  IADD3 R27, PT, PT, R11, -0x4, RZ ;  /* 0xfffffffc0b1b7810 */ /* 0x002fc40007ffe0ff */
[----:B----4-:R-:W-:Y:S01]  /*03b0*/  IADD3 R19, PT, PT, R10, -0x3, RZ ;  /* 0xfffffffd0a137810 */ /* 0x010fe20007ffe0ff */
[----:B--2---:R-:W-:-:S04]  /*03c0*/  FFMA R21, R28, R26, R21 ;  /* 0x0000001a1c157223 */ /* 0x004fc80000000015 */
[----:B---3--:R-:W-:Y:S01]  /*03d0*/  FFMA R21, R24, R23, R21 ;  /* 0x0000001718157223 */ /* 0x008fe20000000015 */
[----:B------:R-:W-:Y:S01]  /*03e0*/  IMAD.WIDE.U32 R24, R29, 0x4, R16 ;  /* 0x000000041d187825 */ /* 0x000fe200078e0010 */
[----:B------:R-:W-:Y:S02]  /*03f0*/  IADD3 R29, PT, PT, R11, -0x2, RZ ;  /* 0xfffffffe0b1d7810 */ /* 0x000fe40007ffe0ff */
[----:B------:R-:W-:-:S03]  /*0400*/  IADD3 R23, PT, PT, R10, -0x4, RZ ;  /* 0xfffffffc0a177810 */ /* 0x000fc60007ffe0ff */
[----:B------:R-:W-:-:S04]  /*0410*/  IMAD.WIDE.U32 R28, R29, 0x4, R16 ;  /* 0x000000041d1c7825 */ /* 0x000fc800078e0010 */
[----:B-----5:R-:W-:Y:S01]  /*0420*/  FFMA R21, R18, R15, R21 ;  /* 0x0000000f12157223 */ /* 0x020fe20000000015 */
[----:B------:R-:W-:Y:S01]  /*0430*/  IMAD.WIDE.U32 R14, R23, 0x4, R12 ;  /* 0x00000004170e7825 */ /* 0x000fe200078e000c */
[----:B------:R-:W-:Y:S01]  /*0440*/  IADD3 R23, PT, PT, R10, -0x2, RZ ;  /* 0xfffffffe0a177810 */ /* 0x000fe20007ffe0ff */
[----:B------:R-:W2:Y:S02]  /*0450*/  LDG.E R28, desc[UR8][R28.64] ;  /* 0x000000081c1c7981 */ /* 0x000ea4000c1e1900 */
[----:B------:R-:W-:-:S04]  /*0460*/  IMAD.WIDE.U32 R26, R27, 0x4, R16 ;  /* 0x000000041b1a7825 */ /* 0x000fc800078e0010 */
[--C-:B------:R-:W-:Y:S02]  /*0470*/  IMAD.WIDE.U32 R18, R19, 0x4, R12.reuse ;  /* 0x0000000413127825 */ /* 0x100fe400078e000c */
[----:B------:R-:W3:Y:S04]  /*0480*/  LDG.E R26, desc[UR8][R26.64] ;  /* 0x000000081a1a7981 */ /* 0x000ee8000c1e1900 */
[----:B------:R0:W3:Y:S04]  /*0490*/  LDG.E R29, desc[UR8][R14.64] ;  /* 0x000000080e1d7981 */ /* 0x0000e8000c1e1900 */
[----:B------:R-:W4:Y:S04]  /*04a0*/  LDG.E R18, desc[UR8][R18.64] ;  /* 0x0000000812127981 */ /* 0x000f28000c1e1900 */
[----:B------:R1:W4:Y:S01]  /*04b0*/  LDG.E R27, desc[UR8][R24.64] ;  /* 0x00000008181b7981 */ /* 0x000322000c1e1900 */
[----:B0-----:R-:W-:Y:S01]  /*04c0*/  IMAD.WIDE.U32 R14, R23, 0x4, R12 ;  /* 0x00000004170e7825 */ /* 0x001fe200078e000c */
[----:B------:R-:W-:-:S05]  /*04d0*/  IADD3 R23, PT, PT, R11, -0x1, RZ ;  /* 0xffffffff0b177810 */ /* 0x000fca0007ffe0ff */
[----:B------:R-:W2:Y:S01]  /*04e0*/  LDG.E R15, desc[UR8][R14.64] ;  /* 0x000000080e0f7981 */ /* 0x000ea2000c1e1900 */
[----:B-1----:R-:W-:Y:S01]  /*04f0*/  IMAD.WIDE.U32 R24, R23, 0x4, R16 ;  /* 0x0000000417187825 */ /* 0x002fe200078e0010 */
[----:B------:R-:W-:-:S05]  /*0500*/  IADD3 R23, PT, PT, R10, -0x1, RZ ;  /* 0xffffffff0a177810 */ /* 0x000fca0007ffe0ff */
[----:B------:R-:W-:Y:S01]  /*0510*/  IMAD.WIDE.U32 R22, R23, 0x4, R12 ;  /* 0x0000000417167825 */ /* 0x000fe200078e000c */
[----:B------:R0:W5:Y:S05]  /*0520*/  LDG.E R24, desc[UR8][R24.64] ;  /* 0x0000000818187981 */ /* 0x00016a000c1e1900 */
[----:B------:R-:W5:Y:S01]  /*0530*/  LDG.E R23, desc[UR8][R22.64] ;  /* 0x0000000816177981 */ /* 0x000f62000c1e1900 */
[C---:B0-----:R-:W-:Y:S01]  /*0540*/  IADD3 R25, PT, PT, R11.reuse, 0x3, RZ ;  /* 0x000000030b197810 */ /* 0x041fe20007ffe0ff */
[----:B---3--:R-:W-:Y:S01]  /*0550*/  FFMA R26, R26, R29, R21 ;  /* 0x0000001d1a1a7223 */ /* 0x008fe20000000015 */
[----:B------:R-:W-:-:S03]  /*0560*/  IADD3 R29, PT, PT, R11, 0x1, RZ ;  /* 0x000000010b1d7810 */ /* 0x000fc60007ffe0ff */
[----:B----4-:R-:W-:Y:S02]  /*0570*/  FFMA R27, R27, R18, R26 ;  /* 0x000000121b1b7223 */ /* 0x010fe4000000001a */
[----:B------:R-:W-:Y:S01]  /*0580*/  IMAD.WIDE.U32 R18, R29, 0x4, R16 ;  /* 0x000000041d127825 */ /* 0x000fe200078e0010 */
[----:B------:R-:W-:-:S03]  /*0590*/  IADD3 R29, PT, PT, R11, 0x2, RZ ;  /* 0x000000020b1d7810 */ /* 0x000fc60007ffe0ff */
[----:B--2---:R-:W-:Y:S02]  /*05a0*/  FFMA R21, R28, R15, R27 ;  /* 0x0000000f1c157223 */ /* 0x004fe4000000001b */
[----:B------:R-:W-:-:S04]  /*05b0*/  IMAD.WIDE.U32 R28, R29, 0x4, R16 ;  /* 0x000000041d1c7825 */ /* 0x000fc800078e0010 */
[----:B------:R-:W-:Y:S02]  /*05c0*/  IMAD.WIDE.U32 R26, R11, 0x4, R16 ;  /* 0x000000040b1a7825 */ /* 0x000fe400078e0010 */
[----:B------:R-:W2:Y:S02]  /*05d0*/  LDG.E R28, desc[UR8][R28.64] ;  /* 0x000000081c1c7981 */ /* 0x000ea4000c1e1900 */
[----:B------:R-:W-:Y:S02]  /*05e0*/  IMAD.WIDE.U32 R14, R10, 0x4, R12 ;  /* 0x000000040a0e7825 */ /* 0x000fe400078e000c */
[----:B------:R-:W3:Y:S02]  /*05f0*/  LDG.E R26, desc[UR8][R26.64] ;  /* 0x000000081a1a7981 */ /* 0x000ee4000c1e1900 */
[----:B-----5:R-:W-:Y:S01]  /*0600*/  FFMA R21, R24, R23, R21 ;  /* 0x0000001718157223 */ /* 0x020fe20000000015 */
[C---:B------:R-:W-:Y:S01]  /*0610*/  IADD3 R23, PT, PT, R10.reuse, 0x1, RZ ;  /* 0x000000010a177810 */ /* 0x040fe20007ffe0ff */
[----:B------:R0:W3:Y:S04]  /*0620*/  LDG.E R29, desc[UR8][R14.64] ;  /* 0x000000080e1d7981 */ /* 0x0000e8000c1e1900 */
[----:B------:R1:W4:Y:S01]  /*0630*/  LDG.E R27, desc[UR8][R18.64] ;  /* 0x00000008121b7981 */ /* 0x000322000c1e1900 */
[----:B0-----:R-:W-:Y:S01]  /*0640*/  IMAD.WIDE.U32 R14, R25, 0x4, R16 ;  /* 0x00000004190e7825 */ /* 0x001fe200078e0010 */
[----:B------:R-:W-:-:S03]  /*0650*/  IADD3 R25, PT, PT, R10, 0x2, RZ ;  /* 0x000000020a197810 */ /* 0x000fc60007ffe0ff */
[--C-:B-1----:R-:W-:Y:S01]  /*0660*/  IMAD.WIDE.U32 R18, R23, 0x4, R12.reuse ;  /* 0x0000000417127825 */ /* 0x102fe200078e000c */
[----:B------:R-:W-:Y:S01]  /*0670*/  IADD3 R23, PT, PT, R10, 0x3, RZ ;  /* 0x000000030a177810 */ /* 0x000fe20007ffe0ff */
[----:B------:R-:W5:Y:S02]  /*0680*/  LDG.E R14, desc[UR8][R14.64] ;  /* 0x000000080e0e7981 */ /* 0x000f64000c1e1900 */
[--C-:B------:R-:W-:Y:S02]  /*0690*/  IMAD.WIDE.U32 R24, R25, 0x4, R12.reuse ;  /* 0x0000000419187825 */ /* 0x100fe400078e000c */
[----:B------:R0:W4:Y:S02]  /*06a0*/  LDG.E R18, desc[UR8][R18.64] ;  /* 0x0000000812127981 */ /* 0x000124000c1e1900 */
[----:B------:R-:W-:Y:S02]  /*06b0*/  IMAD.WIDE.U32 R22, R23, 0x4, R12 ;  /* 0x0000000417167825 */ /* 0x000fe400078e000c */
[----:B------:R-:W2:Y:S04]  /*06c0*/  LDG.E R25, desc[UR8][R24.64] ;  /* 0x0000000818197981 */ /* 0x000ea8000c1e1900 */
[----:B------:R-:W5:Y:S01]  /*06d0*/  LDG.E R23, desc[UR8][R22.64] ;  /* 0x0000000816177981 */ /* 0x000f62000c1e1900 */
[----:B0-----:R-:W-:-:S02]  /*06e0*/  IADD3 R19, PT, PT, R11, 0x6, RZ ;  /* 0x000000060b137810 */ /* 0x001fc40007ffe0ff */
[----:B------:R-:W-:Y:S01]  /*06f0*/  IADD3 R15, PT, PT, R10, 0x4, RZ ;  /* 0x000000040a0f7810 */ /* 0x000fe20007ffe0ff */
[----:B---3--:R-:W-:Y:S01]  /*0700*/  FFMA R26, R26, R29, R21 ;  /* 0x0000001d1a1a7223 */ /* 0x008fe20000000015 */
[----:B------:R-:W-:-:S03]  /*0710*/  IADD3 R29, PT, PT, R11, 0x5, RZ ;  /* 0x000000050b1d7810 */ /* 0x000fc60007ffe0ff */
[----:B----4-:R-:W-:-:S04]  /*0720*/  FFMA R27, R27, R18, R26 ;  /* 0x000000121b1b7223 */ /* 0x010fc8000000001a */
[----:B--2---:R-:W-:Y:S01]  /*0730*/  FFMA R21, R28, R25, R27 ;  /* 0x000000191c157223 */ /* 0x004fe2000000001b */
[C---:B------:R-:W-:Y:S02]  /*0740*/  IADD3 R27, PT, PT, R11.reuse, 0x4, RZ ;  /* 0x000000040b1b7810 */ /* 0x040fe40007ffe0ff */
[----:B------:R-:W-:Y:S01]  /*0750*/  IADD3 R25, PT, PT, R11, 0x7, RZ ;  /* 0x000000070b197810 */ /* 0x000fe20007ffe0ff */
[----:B-----5:R-:W-:Y:S01]  /*0760*/  FFMA R21, R14, R23, R21 ;  /* 0x000000170e157223 */ /* 0x020fe20000000015 */
[----:B------:R-:W-:-:S04]  /*0770*/  IMAD.WIDE.U32 R22, R19, 0x4, R16 ;  /* 0x0000000413167825 */ /* 0x000fc800078e0010 */
[--C-:B------:R-:W-:Y:S02]  /*0780*/  IMAD.WIDE.U32 R26, R27, 0x4, R16.reuse ;  /* 0x000000041b1a7825 */ /* 0x100fe400078e0010 */
[----:B------:R-:W2:Y:S02]  /*0790*/  LDG.E R23, desc[UR8][R22.64] ;  /* 0x0000000816177981 */ /* 0x000ea4000c1e1900 */
[--C-:B------:R-:W-:Y:S02]  /*07a0*/  IMAD.WIDE.U32 R18, R25, 0x4, R16.reuse ;  /* 0x0000000419127825 */ /* 0x100fe400078e0010 */
[----:B------:R0:W3:Y:S02]  /*07b0*/  LDG.E R26, desc[UR8][R26.64] ;  /* 0x000000081a1a7981 */ /* 0x0000e4000c1e1900 */
[----:B------:R-:W-:-:S04]  /*07c0*/  IMAD.WIDE.U32 R28, R29, 0x4, R16 ;  /* 0x000000041d1c7825 */ /* 0x000fc800078e0010 */
[----:B------:R-:W-:Y:S01]  /*07d0*/  IMAD.WIDE.U32 R14, R15, 0x4, R12 ;  /* 0x000000040f0e7825 */ /* 0x000fe200078e000c */
[----:B------:R1:W4:Y:S01]  /*07e0*/  LDG.E R22, desc[UR8][R18.64] ;  /* 0x0000000812167981 */ /* 0x000322000c1e1900 */
[----:B0-----:R-:W-:-:S03]  /*07f0*/  IADD3 R27, PT, PT, R10, 0x5, RZ ;  /* 0x000000050a1b7810 */ /* 0x001fc60007ffe0ff */
[----:B------:R0:W5:Y:S04]  /*0800*/  LDG.E R24, desc[UR8][R28.64] ;  /* 0x000000081c187981 */ /* 0x000168000c1e1900 */
[----:B------:R0:W3:Y:S01]  /*0810*/  LDG.E R25, desc[UR8][R14.64] ;  /* 0x000000080e197981 */ /* 0x0000e2000c1e1900 */
[----:B-1----:R-:W-:Y:S02]  /*0820*/  IADD3 R19, PT, PT, R11, 0x8, RZ ;  /* 0x000000080b137810 */ /* 0x002fe40007ffe0ff */
[----:B0-----:R-:W-:-:S03]  /*0830*/  IADD3 R29, PT, PT, R10, 0x6, RZ ;  /* 0x000000060a1d7810 */ /* 0x001fc60007ffe0ff */
[----:B------:R-:W-:Y:S01]  /*0840*/  IMAD.WIDE.U32 R16, R19, 0x4, R16 ;  /* 0x0000000413107825 */ /* 0x000fe200078e0010 */
[----:B------:R-:W-:-:S03]  /*0850*/  IADD3 R19, PT, PT, R10, 0x7, RZ ;  /* 0x000000070a137810 */ /* 0x000fc60007ffe0ff */
[--C-:B------:R-:W-:Y:S02]  /*0860*/  IMAD.WIDE.U32 R14, R27, 0x4, R12.reuse ;  /* 0x000000041b0e7825 */ /* 0x100fe400078e000c */
[----:B------:R-:W4:Y:S02]  /*0870*/  LDG.E R17, desc[UR8][R16.64] ;  /* 0x0000000810117981 */ /* 0x000f24000c1e1900 */
[--C-:B------:R-:W-:Y:S02]  /*0880*/  IMAD.WIDE.U32 R28, R29, 0x4, R12.reuse ;  /* 0x000000041d1c7825 */ /* 0x100fe400078e000c */
[----:B------:R0:W5:Y:S02]  /*0890*/  LDG.E R27, desc[UR8][R14.64] ;  /* 0x000000080e1b7981 */ /* 0x000164000c1e1900 */
[----:B------:R-:W-:Y:S02]  /*08a0*/  IMAD.WIDE.U32 R18, R19, 0x4, R12 ;  /* 0x0000000413127825 */ /* 0x000fe400078e000c */
[----:B------:R-:W2:Y:S04]  /*08b0*/  LDG.E R28, desc[UR8][R28.64] ;  /* 0x000000081c1c7981 */ /* 0x000ea8000c1e1900 */
[----:B------:R-:W4:Y:S01]  /*08c0*/  LDG.E R19, desc[UR8][R18.64] ;  /* 0x0000000812137981 */ /* 0x000f22000c1e1900 */
[----:B0-----:R-:W-:-:S05]  /*08d0*/  IADD3 R15, PT, PT, R10, 0x8, RZ ;  /* 0x000000080a0f7810 */ /* 0x001fca0007ffe0ff */
[----:B------:R-:W-:-:S06]  /*08e0*/  IMAD.WIDE.U32 R12, R15, 0x4, R12 ;  /* 0x000000040f0c7825 */ /* 0x000fcc00078e000c */
[----:B------:R-:W4:Y:S01]  /*08f0*/  LDG.E R12, desc[UR8][R12.64] ;  /* 0x000000080c0c7981 */ /* 0x000f22000c1e1900 */
[----:B------:R-:W-:-:S04]  /*0900*/  IADD3 R20, PT, PT, R20, 0x10, RZ ;  /* 0x0000001014147810 */ /* 0x000fc80007ffe0ff */
[----:B------:R-:W-:Y:S02]  /*0910*/  ISETP.NE.AND P2, PT, R20, RZ, PT ;  /* 0x000000ff1400720c */ /* 0x000fe40003f45270 */
[----:B------:R-:W-:Y:S02]  /*0920*/  IADD3 R11, PT, PT, R11, 0x10, RZ ;  /* 0x000000100b0b7810 */ /* 0x000fe40007ffe0ff */
[----:B------:R-:W-:Y:S01]  /*0930*/  IADD3 R10, PT, PT, R10, 0x10, RZ ;  /* 0x000000100a0a7810 */ /* 0x000fe20007ffe0ff */
[----:B---3--:R-:W-:-:S04]  /*0940*/  FFMA R21, R26, R25, R21 ;  /* 0x000000191a157223 */ /* 0x008fc80000000015 */
[----:B-----5:R-:W-:-:S04]  /*0950*/  FFMA R24, R24, R27, R21 ;  /* 0x0000001b18187223 */ /* 0x020fc80000000015 */
[----:B--2---:R-:W-:-:S04]  /*0960*/  FFMA R23, R23, R28, R24 ;  /* 0x0000001c17177223 */ /* 0x004fc80000000018 */
[----:B----4-:R-:W-:-:S04]  /*0970*/  FFMA R22, R22, R19, R23 ;  /* 0x0000001316167223 */ /* 0x010fc80000000017 */
[----:B------:R-:W-:Y:S01]  /*0980*/  FFMA R21, R17, R12, R22 ;  /* 0x0000000c11157223 */ /* 0x000fe20000000016 */
[----:B------:R-:W-:Y:S06]  /*0990*/  @P2 BRA `(.L_x_11) ;  /* 0xfffffff8002c2947 */ /* 0x000fec000383ffff */
[----:B------:R-:W-:-:S07]  /*09a0*/  MOV R25, R5 ;  /* 0x0000000500197202 */ /* 0x000fce0000000f00 */
.L_x_10:
[----:B------:R-:W-:-:S13]  /*09b0*/  ISETP.NE.AND P2, PT, R3, RZ, PT ;  /* 0x000000ff0300720c */ /* 0x000fda0003f45270 */
[----:B------:R-:W-:Y:S05]  /*09c0*/  @!P2 BRA `(.L_x_12) ;  /* 0x0000000400e8a947 */ /* 0x000fea0003800000 */
[----:B------:R-:W-:Y:S01]  /*09d0*/  ISETP.NE.AND P2, PT, R4, RZ, PT ;  /* 0x000000ff0400720c */ /* 0x000fe20003f45270 */
[----:B------:R-:W-:-:S12]  /*09e0*/  @!P0 BRA `(.L_x_13) ;  /* 0x0000000000ec8947 */ /* 0x000fd80003800000 */
[----:B------:R-:W0:Y:S01]  /*09f0*/  LDC.64 R10, c[0x0][0x388] ;  /* 0x0000e200ff0a7b82 */ /* 0x000e220000000a00 */
[--C-:B------:R-:W-:Y:S02]  /*0a00*/  IMAD R20, R0, UR5, R25.reuse ;  /* 0x0000000500147c24 */ /* 0x100fe4000f8e0219 */
[----:B------:R-:W-:-:S03]  /*0a10*/  IMAD R27, R2, UR5, R25 ;  /* 0x00000005021b7c24 */ /* 0x000fc6000f8e0219 */
[C---:B------:R-:W-:Y:S02]  /*0a20*/  IADD3 R29, PT, PT, R20.reuse, 0x1, RZ ;  /* 0x00000001141d7810 */ /* 0x040fe40007ffe0ff */
[----:B------:R-:W1:Y:S01]  /*0a30*/  LDC.64 R12, c[0x0][0x380] ;  /* 0x0000e000ff0c7b82 */ /* 0x000e620000000a00 */
[C---:B------:R-:W-:Y:S02]  /*0a40*/  IADD3 R19, PT, PT, R27.reuse, 0x1, RZ ;  /* 0x000000011b137810 */ /* 0x040fe40007ffe0ff */
[----:B------:R-:W-:Y:S02]  /*0a50*/  IADD3 R17, PT, PT, R20, 0x2, RZ ;  /* 0x0000000214117810 */ /* 0x000fe40007ffe0ff */
[C---:B------:R-:W-:Y:S01]  /*0a60*/  IADD3 R16, PT, PT, R27.reuse, 0x2, RZ ;  /* 0x000000021b107810 */ /* 0x040fe20007ffe0ff */
[----:B0-----:R-:W-:-:S04]  /*0a70*/  IMAD.WIDE.U32 R22, R27, 0x4, R10 ;  /* 0x000000041b167825 */ /* 0x001fc800078e000a */
[----:B------:R-:W-:Y:S02]  /*0a80*/  IMAD.WIDE.U32 R18, R19, 0x4, R10 ;  /* 0x0000000413127825 */ /* 0x000fe400078e000a */
[----:B------:R-:W2:Y:S02]  /*0a90*/  LDG.E R22, desc[UR8][R22.64] ;  /* 0x0000000816167981 */ /* 0x000ea4000c1e1900 */
[--C-:B-1----:R-:W-:Y:S02]  /*0aa0*/  IMAD.WIDE.U32 R14, R20, 0x4, R12.reuse ;  /* 0x00000004140e7825 */ /* 0x102fe400078e000c */
[----:B------:R-:W3:Y:S02]  /*0ab0*/  LDG.E R19, desc[UR8][R18.64] ;  /* 0x0000000812137981 */ /* 0x000ee4000c1e1900 */
[--C-:B------:R-:W-:Y:S02]  /*0ac0*/  IMAD.WIDE.U32 R28, R29, 0x4, R12.reuse ;  /* 0x000000041d1c7825 */ /* 0x100fe400078e000c */
[----:B------:R0:W2:Y:S04]  /*0ad0*/  LDG.E R24, desc[UR8][R14.64] ;  /* 0x000000080e187981 */ /* 0x0000a8000c1e1900 */
[----:B------:R1:W3:Y:S01]  /*0ae0*/  LDG.E R28, desc[UR8][R28.64] ;  /* 0x000000081c1c7981 */ /* 0x0002e2000c1e1900 */
[----:B0-----:R-:W-:-:S04]  /*0af0*/  IMAD.WIDE.U32 R14, R17, 0x4, R12 ;  /* 0x00000004110e7825 */ /* 0x001fc800078e000c */
[----:B------:R-:W-:Y:S01]  /*0b00*/  IMAD.WIDE.U32 R16, R16, 0x4, R10 ;  /* 0x0000000410107825 */ /* 0x000fe200078e000a */
[----:B------:R0:W4:Y:S05]  /*0b10*/  LDG.E R26, desc[UR8][R14.64] ;  /* 0x000000080e1a7981 */ /* 0x00012a000c1e1900 */
[----:B------:R-:W4:Y:S01]  /*0b20*/  LDG.E R16, desc[UR8][R16.64] ;  /* 0x0000000810107981 */ /* 0x000f22000c1e1900 */
[C---:B------:R-:W-:Y:S02]  /*0b30*/  IADD3 R23, PT, PT, R20.reuse, 0x5, RZ ;  /* 0x0000000514177810 */ /* 0x040fe40007ffe0ff */
[----:B-1----:R-:W-:Y:S01]  /*0b40*/  IADD3 R29, PT, PT, R20, 0x3, RZ ;  /* 0x00000003141d7810 */ /* 0x002fe20007ffe0ff */
[----:B--2---:R-:W-:-:S04]  /*0b50*/  FFMA R21, R24, R22, R21 ;  /* 0x0000001618157223 */ /* 0x004fc80000000015 */
[----:B---3--:R-:W-:Y:S01]  /*0b60*/  FFMA R21, R28, R19, R21 ;  /* 0x000000131c157223 */ /* 0x008fe20000000015 */
[C---:B------:R-:W-:Y:S02]  /*0b70*/  IADD3 R28, PT, PT, R20.reuse, 0x4, RZ ;  /* 0x00000004141c7810 */ /* 0x040fe40007ffe0ff */
[C---:B------:R-:W-:Y:S02]  /*0b80*/  IADD3 R19, PT, PT, R20.reuse, 0x6, RZ ;  /* 0x0000000614137810 */ /* 0x040fe40007ffe0ff */
[----:B------:R-:W-:Y:S01]  /*0b90*/  IADD3 R22, PT, PT, R20, 0x7, RZ ;  /* 0x0000000714167810 */ /* 0x000fe20007ffe0ff */
[----:B0-----:R-:W-:-:S04]  /*0ba0*/  IMAD.WIDE.U32 R14, R28, 0x4, R12 ;  /* 0x000000041c0e7825 */ /* 0x001fc800078e000c */
[----:B------:R-:W-:-:S04]  /*0bb0*/  IMAD.WIDE.U32 R18, R19, 0x4, R12 ;  /* 0x0000000413127825 */ /* 0x000fc800078e000c */
[----:B----4-:R-:W-:Y:S01]  /*0bc0*/  FFMA R24, R26, R16, R21 ;  /* 0x000000101a187223 */ /* 0x010fe20000000015 */
[--C-:B------:R-:W-:Y:S01]  /*0bd0*/  IMAD.WIDE.U32 R16, R23, 0x4, R12.reuse ;  /* 0x0000000417107825 */ /* 0x100fe200078e000c */
[----:B------:R-:W-:Y:S01]  /*0be0*/  IADD3 R23, PT, PT, R27, 0x3, RZ ;  /* 0x000000031b177810 */ /* 0x000fe20007ffe0ff */
[----:B------:R0:W2:Y:S02]  /*0bf0*/  LDG.E R26, desc[UR8][R14.64] ;  /* 0x000000080e1a7981 */ /* 0x0000a4000c1e1900 */
[--C-:B------:R-:W-:Y:S01]  /*0c00*/  IMAD.WIDE.U32 R20, R29, 0x4, R12.reuse ;  /* 0x000000041d147825 */ /* 0x100fe200078e000c */
[----:B------:R-:W-:Y:S01]  /*0c10*/  IADD3 R29, PT, PT, R27, 0x4, RZ ;  /* 0x000000041b1d7810 */ /* 0x000fe20007ffe0ff */
[----:B------:R1:W3:Y:S02]  /*0c20*/  LDG.E R16, desc[UR8][R16.64] ;  /* 0x0000000810107981 */ /* 0x0002e4000c1e1900 */
[----:B------:R-:W-:Y:S02]  /*0c30*/  IMAD.WIDE.U32 R12, R22, 0x4, R12 ;  /* 0x00000004160c7825 */ /* 0x000fe400078e000c */
[----:B------:R-:W4:Y:S02]  /*0c40*/  LDG.E R21, desc[UR8][R20.64] ;  /* 0x0000000814157981 */ /* 0x000f24000c1e1900 */
[--C-:B------:R-:W-:Y:S01]  /*0c50*/  IMAD.WIDE.U32 R22, R23, 0x4, R10.reuse ;  /* 0x0000000417167825 */ /* 0x100fe200078e000a */
[----:B0-----:R-:W-:Y:S01]  /*0c60*/  IADD3 R15, PT, PT, R27, 0x5, RZ ;  /* 0x000000051b0f7810 */ /* 0x001fe20007ffe0ff */
[----:B------:R-:W5:Y:S02]  /*0c70*/  LDG.E R18, desc[UR8][R18.64] ;  /* 0x0000000812127981 */ /* 0x000f64000c1e1900 */
[----:B------:R-:W-:-:S02]  /*0c80*/  IMAD.WIDE.U32 R28, R29, 0x4, R10 ;  /* 0x000000041d1c7825 */ /* 0x000fc400078e000a */
[----:B------:R-:W4:Y:S01]  /*0c90*/  LDG.E R22, desc[UR8][R22.64] ;  /* 0x0000000816167981 */ /* 0x000f22000c1e1900 */
[----:B-1----:R-:W-:Y:S01]  /*0ca0*/  IADD3 R17, PT, PT, R27, 0x6, RZ ;  /* 0x000000061b117810 */ /* 0x002fe20007ffe0ff */
[--C-:B------:R-:W-:Y:S01]  /*0cb0*/  IMAD.WIDE.U32 R14, R15, 0x4, R10.reuse ;  /* 0x000000040f0e7825 */ /* 0x100fe200078e000a */
[----:B------:R-:W-:Y:S01]  /*0cc0*/  IADD3 R27, PT, PT, R27, 0x7, RZ ;  /* 0x000000071b1b7810 */ /* 0x000fe20007ffe0ff */
[----:B------:R-:W2:Y:S04]  /*0cd0*/  LDG.E R29, desc[UR8][R28.64] ;  /* 0x000000081c1d7981 */ /* 0x000ea8000c1e1900 */
[----:B------:R0:W3:Y:S04]  /*0ce0*/  LDG.E R20, desc[UR8][R14.64] ;  /* 0x000000080e147981 */ /* 0x0000e8000c1e1900 */
[----:B------:R-:W5:Y:S01]  /*0cf0*/  LDG.E R12, desc[UR8][R12.64] ;  /* 0x000000080c0c7981 */ /* 0x000f62000c1e1900 */
[----:B0-----:R-:W-:-:S04]  /*0d00*/  IMAD.WIDE.U32 R14, R17, 0x4, R10 ;  /* 0x00000004110e7825 */ /* 0x001fc800078e000a */
[----:B------:R-:W-:Y:S01]  /*0d10*/  IMAD.WIDE.U32 R10, R27, 0x4, R10 ;  /* 0x000000041b0a7825 */ /* 0x000fe200078e000a */
[----:B------:R-:W5:Y:S05]  /*0d20*/  LDG.E R17, desc[UR8][R14.64] ;  /* 0x000000080e117981 */ /* 0x000f6a000c1e1900 */
[----:B------:R-:W5:Y:S01]  /*0d30*/  LDG.E R10, desc[UR8][R10.64] ;  /* 0x000000080a0a7981 */ /* 0x000f62000c1e1900 */
[----:B------:R-:W-:Y:S01]  /*0d40*/  IADD3 R25, PT, PT, R25, 0x8, RZ ;  /* 0x0000000819197810 */ /* 0x000fe20007ffe0ff */
[----:B----4-:R-:W-:-:S04]  /*0d50*/  FFMA R21, R21, R22, R24 ;  /* 0x0000001615157223 */ /* 0x010fc80000000018 */
[----:B--2---:R-:W-:-:S04]  /*0d60*/  FFMA R21, R26, R29, R21 ;  /* 0x0000001d1a157223 */ /* 0x004fc80000000015 */
[----:B---3--:R-:W-:-:S04]  /*0d70*/  FFMA R21, R16, R20, R21 ;  /* 0x0000001410157223 */ /* 0x008fc80000000015 */
[----:B-----5:R-:W-:-:S04]  /*0d80*/  FFMA R21, R18, R17, R21 ;  /* 0x0000001112157223 */ /* 0x020fc80000000015 */
[----:B------:R-:W-:-:S07]  /*0d90*/  FFMA R21, R12, R10, R21 ;  /* 0x0000000a0c157223 */ /* 0x000fce0000000015 */
.L_x_13:
[----:B------:R-:W-:Y:S05]  /*0da0*/  @!P2 BRA `(.L_x_12) ;  /* 0x0000000000f0a947 */ /* 0x000fea0003800000 */
[----:B------:R-:W-:Y:S01]  /*0db0*/  ISETP.NE.AND P2, PT, R6, RZ, PT ;  /* 0x000000ff0600720c */ /* 0x000fe20003f45270 */
[----:B------:R-:W-:-:S12]  /*0dc0*/  @!P1 BRA `(.L_x_14) ;  /* 0x00000000007c9947 */ /* 0x000fd80003800000 */
[----:B------:R-:W0:Y:S01]  /*0dd0*/  LDC.64 R18, c[0x0][0x380] ;  /* 0x0000e000ff127b82 */ /* 0x000e220000000a00 */
[--C-:B------:R-:W-:Y:S02]  /*0de0*/  IMAD R29, R0, UR5, R25.reuse ;  /* 0x00000005001d7c24 */ /* 0x100fe4000f8e0219 */
[----:B------:R-:W-:-:S03]  /*0df0*/  IMAD R27, R2, UR5, R25 ;  /* 0x00000005021b7c24 */ /* 0x000fc6000f8e0219 */
[----:B------:R-:W-:Y:S02]  /*0e00*/  IADD3 R11, PT, PT, R29, 0x1, RZ ;  /* 0x000000011d0b7810 */ /* 0x000fe40007ffe0ff */
[----:B------:R-:W1:Y:S01]  /*0e10*/  LDC.64 R16, c[0x0][0x388] ;  /* 0x0000e200ff107b82 */ /* 0x000e620000000a00 */
[----:B------:R-:W-:Y:S02]  /*0e20*/  IADD3 R15, PT, PT, R27, 0x1, RZ ;  /* 0x000000011b0f7810 */ /* 0x000fe40007ffe0ff */
[----:B------:R-:W-:Y:S02]  /*0e30*/  IADD3 R28, PT, PT, R29, 0x2, RZ ;  /* 0x000000021d1c7810 */ /* 0x000fe40007ffe0ff */
[----:B------:R-:W-:Y:S02]  /*0e40*/  IADD3 R26, PT, PT, R27, 0x2, RZ ;  /* 0x000000021b1a7810 */ /* 0x000fe40007ffe0ff */
[----:B------:R-:W-:Y:S02]  /*0e50*/  IADD3 R20, PT, PT, R29, 0x3, RZ ;  /* 0x000000031d147810 */ /* 0x000fe40007ffe0ff */
[----:B------:R-:W-:Y:S01]  /*0e60*/  IADD3 R24, PT, PT, R27, 0x3, RZ ;  /* 0x000000031b187810 */ /* 0x000fe20007ffe0ff */
[----:B0-----:R-:W-:-:S04]  /*0e70*/  IMAD.WIDE.U32 R22, R29, 0x4, R18 ;  /* 0x000000041d167825 */ /* 0x001fc800078e0012 */
[----:B------:R-:W-:Y:S02]  /*0e80*/  IMAD.WIDE.U32 R10, R11, 0x4, R18 ;  /* 0x000000040b0a7825 */ /* 0x000fe400078e0012 */
[----:B------:R-:W2:Y:S02]  /*0e90*/  LDG.E R22, desc[UR8][R22.64] ;  /* 0x0000000816167981 */ /* 0x000ea4000c1e1900 */
[--C-:B-1----:R-:W-:Y:S02]  /*0ea0*/  IMAD.WIDE.U32 R12, R27, 0x4, R16.reuse ;  /* 0x000000041b0c7825 */ /* 0x102fe400078e0010 */
[----:B------:R-:W3:Y:S02]  /*0eb0*/  LDG.E R10, desc[UR8][R10.64] ;  /* 0x000000080a0a7981 */ /* 0x000ee4000c1e1900 */
[----:B------:R-:W-:Y:S02]  /*0ec0*/  IMAD.WIDE.U32 R14, R15, 0x4, R16 ;  /* 0x000000040f0e7825 */ /* 0x000fe400078e0010 */
[----:B------:R-:W2:Y:S02]  /*0ed0*/  LDG.E R12, desc[UR8][R12.64] ;  /* 0x000000080c0c7981 */ /* 0x000ea4000c1e1900 */
[----:B------:R-:W-:-:S02]  /*0ee0*/  IMAD.WIDE.U32 R28, R28, 0x4, R18 ;  /* 0x000000041c1c7825 */ /* 0x000fc400078e0012 */
[----:B------:R-:W3:Y:S02]  /*0ef0*/  LDG.E R15, desc[UR8][R14.64] ;  /* 0x000000080e0f7981 */ /* 0x000ee4000c1e1900 */
[----:B------:R-:W-:Y:S02]  /*0f00*/  IMAD.WIDE.U32 R26, R26, 0x4, R16 ;  /* 0x000000041a1a7825 */ /* 0x000fe400078e0010 */
[----:B------:R-:W4:Y:S02]  /*0f10*/  LDG.E R28, desc[UR8][R28.64] ;  /* 0x000000081c1c7981 */ /* 0x000f24000c1e1900 */
[----:B------:R-:W-:Y:S02]  /*0f20*/  IMAD.WIDE.U32 R18, R20, 0x4, R18 ;  /* 0x0000000414127825 */ /* 0x000fe400078e0012 */
[----:B------:R-:W4:Y:S02]  /*0f30*/  LDG.E R26, desc[UR8][R26.64] ;  /* 0x000000081a1a7981 */ /* 0x000f24000c1e1900 */
[----:B------:R-:W-:-:S02]  /*0f40*/  IMAD.WIDE.U32 R16, R24, 0x4, R16 ;  /* 0x0000000418107825 */ /* 0x000fc400078e0010 */
[----:B------:R-:W5:Y:S04]  /*0f50*/  LDG.E R18, desc[UR8][R18.64] ;  /* 0x0000000812127981 */ /* 0x000f68000c1e1900 */
[----:B------:R-:W5:Y:S01]  /*0f60*/  LDG.E R16, desc[UR8][R16.64] ;  /* 0x0000000810107981 */ /* 0x000f62000c1e1900 */
[----:B------:R-:W-:Y:S01]  /*0f70*/  IADD3 R25, PT, PT, R25, 0x4, RZ ;  /* 0x0000000419197810 */ /* 0x000fe20007ffe0ff */
[----:B--2---:R-:W-:-:S04]  /*0f80*/  FFMA R21, R22, R12, R21 ;  /* 0x0000000c16157223 */ /* 0x004fc80000000015 */
[----:B---3--:R-:W-:-:S04]  /*0f90*/  FFMA R15, R10, R15, R21 ;  /* 0x0000000f0a0f7223 */ /* 0x008fc80000000015 */
[----:B----4-:R-:W-:-:S04]  /*0fa0*/  FFMA R15, R28, R26, R15 ;  /* 0x0000001a1c0f7223 */ /* 0x010fc8000000000f */
[----:B-----5:R-:W-:-:S07]  /*0fb0*/  FFMA R21, R18, R16, R15 ;  /* 0x0000001012157223 */ /* 0x020fce000000000f */
.L_x_14:
[----:B------:R-:W-:Y:S05]  /*0fc0*/  @!P2 BRA `(.L_x_12) ;  /* 0x000000000068a947 */ /* 0x000fea0003800000 */
[----:B------:R-:W0:Y:S01]  /*0fd0*/  LDC.64 R10, c[0x0][0x380] ;  /* 0x0000e000ff0a7b82 */ /* 0x000e220000000a00 */
[--C-:B------:R-:W-:Y:S02]  /*0fe0*/  IMAD R19, R0, UR5, R25.reuse ;  /* 0x0000000500137c24 */ /* 0x100fe4000f8e0219 */
[----:B------:R-:W-:-:S05]  /*0ff0*/  IMAD R23, R2, UR5, R25 ;  /* 0x0000000502177c24 */ /* 0x000fca000f8e0219 */
[----:B------:R-:W1:Y:S01]  /*1000*/  LDC.64 R12, c[0x0][0x388] ;  /* 0x0000e200ff0c7b82 */ /* 0x000e620000000a00 */
[----:B0-----:R-:W-:-:S06]  /*1010*/  IMAD.WIDE.U32 R16, R19, 0x4, R10 ;  /* 0x0000000413107825 */ /* 0x001fcc00078e000a */
[----:B------:R-:W2:Y:S01]  /*1020*/  LDG.E R16, desc[UR8][R16.64] ;  /* 0x0000000810107981 */ /* 0x000ea2000c1e1900 */
[----:B-1----:R-:W-:-:S06]  /*1030*/  IMAD.WIDE.U32 R14, R23, 0x4, R12 ;  /* 0x00000004170e7825 */ /* 0x002fcc00078e000c */
[----:B------:R-:W2:Y:S01]  /*1040*/  LDG.E R14, desc[UR8][R14.64] ;  /* 0x000000080e0e7981 */ /* 0x000ea2000c1e1900 */
[----:B------:R-:W-:Y:S01]  /*1050*/  ISETP.NE.AND P2, PT, R6, 0x1, PT ;  /* 0x000000010600780c */ /* 0x000fe20003f45270 */
[----:B--2---:R-:W-:-:S12]  /*1060*/  FFMA R21, R16, R14, R21 ;  /* 0x0000000e10157223 */ /* 0x004fd80000000015 */
[----:B------:R-:W-:Y:S05]  /*1070*/  @!P2 BRA `(.L_x_12) ;  /* 0x00000000003ca947 */ /* 0x000fea0003800000 */
[----:B------:R-:W-:Y:S02]  /*1080*/  ISETP.NE.AND P2, PT, R6, 0x2, PT ;  /* 0x000000020600780c */ /* 0x000fe40003f45270 */
[----:B------:R-:W-:Y:S02]  /*1090*/  IADD3 R17, PT, PT, R19, 0x1, RZ ;  /* 0x0000000113117810 */ /* 0x000fe40007ffe0ff */
[----:B------:R-:W-:-:S03]  /*10a0*/  IADD3 R15, PT, PT, R23, 0x1, RZ ;  /* 0x00000001170f7810 */ /* 0x000fc60007ffe0ff */
[----:B------:R-:W-:-:S04]  /*10b0*/  IMAD.WIDE.U32 R16, R17, 0x4, R10 ;  /* 0x0000000411107825 */ /* 0x000fc800078e000a */
[----:B------:R-:W-:Y:S02]  /*10c0*/  IMAD.WIDE.U32 R14, R15, 0x4, R12 ;  /* 0x000000040f0e7825 */ /* 0x000fe400078e000c */
[----:B------:R-:W-:Y:S01]  /*10d0*/  @P2 IADD3 R19, PT, PT, R19, 0x2, RZ ;  /* 0x0000000213132810 */ /* 0x000fe20007ffe0ff */
[----:B------:R-:W2:Y:S01]  /*10e0*/  LDG.E R16, desc[UR8][R16.64] ;  /* 0x0000000810107981 */ /* 0x000ea2000c1e1900 */
[----:B------:R-:W-:-:S03]  /*10f0*/  @P2 IADD3 R23, PT, PT, R23, 0x2, RZ ;  /* 0x0000000217172810 */ /* 0x000fc60007ffe0ff */
[----:B------:R-:W-:Y:S01]  /*1100*/  @P2 IMAD.WIDE.U32 R10, R19, 0x4, R10 ;  /* 0x00000004130a2825 */ /* 0x000fe200078e000a */
[----:B------:R-:W2:Y:S03]  /*1110*/  LDG.E R14, desc[UR8][R14.64] ;  /* 0x000000080e0e7981 */ /* 0x000ea6000c1e1900 */
[----:B------:R-:W-:Y:S02]  /*1120*/  @P2 IMAD.WIDE.U32 R12, R23, 0x4, R12 ;  /* 0x00000004170c2825 */ /* 0x000fe400078e000c */
[----:B------:R-:W3:Y:S04]  /*1130*/  @P2 LDG.E R10, desc[UR8][R10.64] ;  /* 0x000000080a0a2981 */ /* 0x000ee8000c1e1900 */
[----:B------:R-:W3:Y:S01]  /*1140*/  @P2 LDG.E R12, desc[UR8][R12.64] ;  /* 0x000000080c0c2981 */ /* 0x000ee2000c1e1900 */
[----:B--2---:R-:W-:-:S04]  /*1150*/  FFMA R21, R16, R14, R21 ;  /* 0x0000000e10157223 */ /* 0x004fc80000000015 */
[----:B---3--:R-:W-:-:S07]  /*1160*/  @P2 FFMA R21, R10, R12, R21 ;  /* 0x0000000c0a152223 */ /* 0x008fce0000000015 */
.L_x_12:
[----:B------:R-:W0:Y:S08]  /*1170*/  LDC R15, c[0x0][0x3a0] ;  /* 0x0000e800ff0f7b82 */ /* 0x000e300000000800 */
[----:B------:R-:W1:Y:S01]  /*1180*/  LDC.64 R10, c[0x0][0x3a8] ;  /* 0x0000ea00ff0a7b82 */ /* 0x000e620000000a00 */
[----:B0-----:R-:W-:Y:S01]  /*1190*/  IMAD R13, R0, R15, UR4 ;  /* 0x00000004000d7e24 */ /* 0x001fe2000f8e020f */
[----:B------:R-:W-:-:S06]  /*11a0*/  UIADD3 UR4, UPT, UPT, UR4, 0x1, URZ ;  /* 0x0000000104047890 */ /* 0x000fcc000fffe0ff */
[----:B------:R-:W-:Y:S01]  /*11b0*/  ISETP.NE.AND P2, PT, R15, UR4, PT ;  /* 0x000000040f007c0c */ /* 0x000fe2000bf45270 */
[----:B-1----:R-:W-:-:S05]  /*11c0*/  IMAD.WIDE.U32 R10, R13, 0x4, R10 ;  /* 0x000000040d0a7825 */ /* 0x002fca00078e000a */
[----:B------:R0:W-:Y:S07]  /*11d0*/  STG.E desc[UR8][R10.64], R21 ;  /* 0x000000150a007986 */ /* 0x0001ee000c101908 */
[----:B------:R-:W-:Y:S05]  /*11e0*/  @!P2 EXIT ;  /* 0x000000000000a94d */ /* 0x000fea0003800000 */
[----:B------:R-:W-:Y:S05]  /*11f0*/  BRA `(.L_x_15) ;  /* 0xffffffec00f07947 */ /* 0x000fea000383ffff */
.L_x_9:
[C---:B------:R-:W-:Y:S01]  /*1200*/  ISETP.GE.U32.AND P0, PT, R3.reuse, 0x8, PT ;  /* 0x000000080300780c */ /* 0x040fe20003f06070 */
[----:B------:R-:W-:Y:S01]  /*1210*/  HFMA2 R2, -RZ, RZ, 0, 0 ;  /* 0x00000000ff027431 */ /* 0x000fe200000001ff */
[----:B------:R-:W-:-:S04]  /*1220*/  LOP3.LUT R20, R3, 0x7, RZ, 0xc0, !PT ;  /* 0x0000000703147812 */ /* 0x000fc800078ec0ff */
[----:B------:R-:W-:-:S07]  /*1230*/  ISETP.NE.AND P1, PT, R20, RZ, PT ;  /* 0x000000ff1400720c */ /* 0x000fce0003f25270 */
[----:B------:R-:W-:Y:S06]  /*1240*/  @!P0 BRA `(.L_x_16) ;  /* 0x0000000000788947 */ /* 0x000fec0003800000 */
[----:B------:R-:W0:Y:S01]  /*1250*/  LDC.64 R4, c[0x0][0x3a8] ;  /* 0x0000ea00ff047b82 */ /* 0x000e220000000a00 */
[----:B------:R-:W-:Y:S01]  /*1260*/  LOP3.LUT R2, R3, 0x7ffffff8, RZ, 0xc0, !PT ;  /* 0x7ffffff803027812 */ /* 0x000fe200078ec0ff */
[----:B------:R-:W-:-:S06]  /*1270*/  UMOV UR4, URZ ;  /* 0x000000ff00047c82 */ /* 0x000fcc0008000000 */
.L_x_17:
[----:B-1----:R-:W-:Y:S01]  /*1280*/  IMAD R13, R0, R3, UR4 ;  /* 0x00000004000d7e24 */ /* 0x002fe2000f8e0203 */
[----:B------:R-:W-:-:S03]  /*1290*/  UIADD3 UR4, UPT, UPT, UR4, 0x8, URZ ;  /* 0x0000000804047890 */ /* 0x000fc6000fffe0ff */
[C-C-:B0-----:R-:W-:Y:S01]  /*12a0*/  IMAD.WIDE.U32 R6, R13.reuse, 0x4, R4.reuse ;  /* 0x000000040d067825 */ /* 0x141fe200078e0004 */
[C---:B------:R-:W-:Y:S02]  /*12b0*/  IADD3 R9, PT, PT, R13.reuse, 0x1, RZ ;  /* 0x000000010d097810 */ /* 0x040fe40007ffe0ff */
[C---:B------:R-:W-:Y:S02]  /*12c0*/  IADD3 R11, PT, PT, R13.reuse, 0x2, RZ ;  /* 0x000000020d0b7810 */ /* 0x040fe40007ffe0ff */
[----:B------:R-:W-:Y:S01]  /*12d0*/  IADD3 R15, PT, PT, R13, 0x3, RZ ;  /* 0x000000030d0f7810 */ /* 0x000fe20007ffe0ff */
[--C-:B------:R-:W-:Y:S01]  /*12e0*/  IMAD.WIDE.U32 R8, R9, 0x4, R4.reuse ;  /* 0x0000000409087825 */ /* 0x100fe200078e0004 */
[C---:B------:R-:W-:Y:S01]  /*12f0*/  IADD3 R17, PT, PT, R13.reuse, 0x4, RZ ;  /* 0x000000040d117810 */ /* 0x040fe20007ffe0ff */
[----:B------:R0:W-:Y:S01]  /*1300*/  STG.E desc[UR8][R6.64], RZ ;  /* 0x000000ff06007986 */ /* 0x0001e2000c101908 */
[----:B------:R-:W-:Y:S01]  /*1310*/  IADD3 R19, PT, PT, R13, 0x5, RZ ;  /* 0x000000050d137810 */ /* 0x000fe20007ffe0ff */
[----:B------:R-:W-:Y:S01]  /*1320*/  IMAD.WIDE.U32 R10, R11, 0x4, R4 ;  /* 0x000000040b0a7825 */ /* 0x000fe200078e0004 */
[----:B------:R-:W-:Y:S01]  /*1330*/  ISETP.NE.AND P0, PT, R2, UR4, PT ;  /* 0x0000000402007c0c */ /* 0x000fe2000bf05270 */
[----:B------:R1:W-:Y:S01]  /*1340*/  STG.E desc[UR8][R8.64], RZ ;  /* 0x000000ff08007986 */ /* 0x0003e2000c101908 */
[----:B------:R-:W-:-:S02]  /*1350*/  IADD3 R21, PT, PT, R13, 0x6, RZ ;  /* 0x000000060d157810 */ /* 0x000fc40007ffe0ff */
[----:B------:R-:W-:Y:S01]  /*1360*/  IADD3 R23, PT, PT, R13, 0x7, RZ ;  /* 0x000000070d177810 */ /* 0x000fe20007ffe0ff */
[--C-:B------:R-:W-:Y:S01]  /*1370*/  IMAD.WIDE.U32 R12, R15, 0x4, R4.reuse ;  /* 0x000000040f0c7825 */ /* 0x100fe200078e0004 */
[----:B------:R1:W-:Y:S03]  /*1380*/  STG.E desc[UR8][R10.64], RZ ;  /* 0x000000ff0a007986 */ /* 0x0003e6000c101908 */
[--C-:B------:R-:W-:Y:S01]  /*1390*/  IMAD.WIDE.U32 R14, R17, 0x4, R4.reuse ;  /* 0x00000004110e7825 */ /* 0x100fe200078e0004 */
[----:B------:R1:W-:Y:S03]  /*13a0*/  STG.E desc[UR8][R12.64], RZ ;  /* 0x000000ff0c007986 */ /* 0x0003e6000c101908 */
[--C-:B------:R-:W-:Y:S01]  /*13b0*/  IMAD.WIDE.U32 R16, R19, 0x4, R4.reuse ;  /* 0x0000000413107825 */ /* 0x100fe200078e0004 */
[----:B------:R1:W-:Y:S03]  /*13c0*/  STG.E desc[UR8][R14.64], RZ ;  /* 0x000000ff0e007986 */ /* 0x0003e6000c101908 */
[--C-:B0-----:R-:W-:Y:S01]  /*13d0*/  IMAD.WIDE.U32 R6, R21, 0x4, R4.reuse ;  /* 0x0000000415067825 */ /* 0x101fe200078e0004 */
[----:B------:R1:W-:Y:S03]  /*13e0*/  STG.E desc[UR8][R16.64], RZ ;  /* 0x000000ff10007986 */ /* 0x0003e6000c101908 */
[----:B------:R-:W-:Y:S01]  /*13f0*/  IMAD.WIDE.U32 R18, R23, 0x4, R4 ;  /* 0x0000000417127825 */ /* 0x000fe200078e0004 */
[----:B------:R1:W-:Y:S04]  /*1400*/  STG.E desc[UR8][R6.64], RZ ;  /* 0x000000ff06007986 */ /* 0x0003e8000c101908 */
[----:B------:R1:W-:Y:S01]  /*1410*/  STG.E desc[UR8][R18.64], RZ ;  /* 0x000000ff12007986 */ /* 0x0003e2000c101908 */
[----:B------:R-:W-:Y:S05]  /*1420*/  @P0 BRA `(.L_x_17) ;  /* 0xfffffffc00940947 */ /* 0x000fea000383ffff */
.L_x_16:
[----:B------:R-:W-:Y:S05]  /*1430*/  @!P1 EXIT ;  /* 0x000000000000994d */ /* 0x000fea0003800000 */
[----:B------:R-:W-:Y:S02]  /*1440*/  ISETP.GE.U32.AND P0, PT, R20, 0x4, PT ;  /* 0x000000041400780c */ /* 0x000fe40003f06070 */
[----:B-1----:R-:W-:-:S04]  /*1450*/  LOP3.LUT R12, R3, 0x3, RZ, 0xc0, !PT ;  /* 0x00000003030c7812 */ /* 0x002fc800078ec0ff */
[----:B------:R-:W-:-:S07]  /*1460*/  ISETP.NE.AND P1, PT, R12, RZ, PT ;  /* 0x000000ff0c00720c */ /* 0x000fce0003f25270 */
[----:B------:R-:W-:Y:S06]  /*1470*/  @!P0 BRA `(.L_x_18) ;  /* 0x0000000000388947 */ /* 0x000fec0003800000 */
[----:B------:R-:W0:Y:S01]  /*1480*/  LDC.64 R10, c[0x0][0x3a8] ;  /* 0x0000ea00ff0a7b82 */ /* 0x000e220000000a00 */
[----:B------:R-:W-:Y:S01]  /*1490*/  IMAD R5, R0, R3, R2 ;  /* 0x0000000300057224 */ /* 0x000fe200078e0202 */
[----:B------:R-:W-:-:S04]  /*14a0*/  IADD3 R2, PT, PT, R2, 0x4, RZ ;  /* 0x0000000402027810 */ /* 0x000fc80007ffe0ff */
[C---:B------:R-:W-:Y:S02]  /*14b0*/  IADD3 R7, PT, PT, R5.reuse, 0x1, RZ ;  /* 0x0000000105077810 */ /* 0x040fe40007ffe0ff */
[C---:B------:R-:W-:Y:S02]  /*14c0*/  IADD3 R9, PT, PT, R5.reuse, 0x2, RZ ;  /* 0x0000000205097810 */ /* 0x040fe40007ffe0ff */
[C---:B------:R-:W-:Y:S01]  /*14d0*/  IADD3 R13, PT, PT, R5.reuse, 0x3, RZ ;  /* 0x00000003050d7810 */ /* 0x040fe20007ffe0ff */
[----:B0-----:R-:W-:-:S04]  /*14e0*/  IMAD.WIDE.U32 R4, R5, 0x4, R10 ;  /* 0x0000000405047825 */ /* 0x001fc800078e000a */
[--C-:B------:R-:W-:Y:S01]  /*14f0*/  IMAD.WIDE.U32 R6, R7, 0x4, R10.reuse ;  /* 0x0000000407067825 */ /* 0x100fe200078e000a */
[----:B------:R0:W-:Y:S03]  /*1500*/  STG.E desc[UR8][R4.64], RZ ;  /* 0x000000ff04007986 */ /* 0x0001e6000c101908 */
[--C-:B------:R-:W-:Y:S01]  /*1510*/  IMAD.WIDE.U32 R8, R9, 0x4, R10.reuse ;  /* 0x0000000409087825 */ /* 0x100fe200078e000a */
[----:B------:R0:W-:Y:S03]  /*1520*/  STG.E desc[UR8][R6.64], RZ ;  /* 0x000000ff06007986 */ /* 0x0001e6000c101908 */
[----:B------:R-:W-:Y:S01]  /*1530*/  IMAD.WIDE.U32 R10, R13, 0x4, R10 ;  /* 0x000000040d0a7825 */ /* 0x000fe200078e000a */
[----:B------:R0:W-:Y:S04]  /*1540*/  STG.E desc[UR8][R8.64], RZ ;  /* 0x000000ff08007986 */ /* 0x0001e8000c101908 */
[----:B------:R0:W-:Y:S02]  /*1550*/  STG.E desc[UR8][R10.64], RZ ;  /* 0x000000ff0a007986 */ /* 0x0001e4000c101908 */
.L_x_18:
[----:B------:R-:W-:Y:S05]  /*1560*/  @!P1 EXIT ;  /* 0x000000000000994d */ /* 0x000fea0003800000 */
[----:B------:R-:W-:Y:S02]  /*1570*/  ISETP.NE.AND P0, PT, R12, 0x1, PT ;  /* 0x000000010c00780c */ /* 0x000fe40003f05270 */
[----:B0-----:R-:W-:-:S04]  /*1580*/  LOP3.LUT R4, R3, 0x1, RZ, 0xc0, !PT ;  /* 0x0000000103047812 */ /* 0x001fc800078ec0ff */
[----:B------:R-:W-:-:S07]  /*1590*/  ISETP.NE.U32.AND P1, PT, R4, 0x1, PT ;  /* 0x000000010400780c */ /* 0x000fce0003f25070 */
[----:B------:R-:W-:Y:S06]  /*15a0*/  @!P0 BRA `(.L_x_19) ;  /* 0x0000000000208947 */ /* 0x000fec0003800000 */
[----:B------:R-:W0:Y:S01]  /*15b0*/  LDC.64 R4, c[0x0][0x3a8] ;  /* 0x0000ea00ff047b82 */ /* 0x000e220000000a00 */
[----:B------:R-:W-:Y:S01]  /*15c0*/  IMAD R7, R0, R3, R2 ;  /* 0x0000000300077224 */ /* 0x000fe200078e0202 */
[----:B------:R-:W-:-:S04]  /*15d0*/  IADD3 R2, PT, PT, R2, 0x2, RZ ;  /* 0x0000000202027810 */ /* 0x000fc80007ffe0ff */
[C---:B------:R-:W-:Y:S01]  /*15e0*/  IADD3 R9, PT, PT, R7.reuse, 0x1, RZ ;  /* 0x0000000107097810 */ /* 0x040fe20007ffe0ff */
[----:B0-----:R-:W-:-:S04]  /*15f0*/  IMAD.WIDE.U32 R6, R7, 0x4, R4 ;  /* 0x0000000407067825 */ /* 0x001fc800078e0004 */
[----:B------:R-:W-:Y:S01]  /*1600*/  IMAD.WIDE.U32 R4, R9, 0x4, R4 ;  /* 0x0000000409047825 */ /* 0x000fe200078e0004 */
[----:B------:R0:W-:Y:S04]  /*1610*/  STG.E desc[UR8][R6.64], RZ ;  /* 0x000000ff06007986 */ /* 0x0001e8000c101908 */
[----:B------:R0:W-:Y:S02]  /*1620*/  STG.E desc[UR8][R4.64], RZ ;  /* 0x000000ff04007986 */ /* 0x0001e4000c101908 */
.L_x_19:
[----:B------:R-:W-:Y:S05]  /*1630*/  @P1 EXIT ;  /* 0x000000000000194d */ /* 0x000fea0003800000 */
[----:B0-----:R-:W0:Y:S01]  /*1640*/  LDC.64 R4, c[0x0][0x3a8] ;  /* 0x0000ea00ff047b82 */ /* 0x001e220000000a00 */
[----:B------:R-:W-:-:S04]  /*1650*/  IMAD R3, R0, R3, R2 ;  /* 0x0000000300037224 */ /* 0x000fc800078e0202 */
[----:B0-----:R-:W-:-:S05]  /*1660*/  IMAD.WIDE.U32 R2, R3, 0x4, R4 ;  /* 0x0000000403027825 */ /* 0x001fca00078e0004 */
[----:B------:R-:W-:Y:S01]  /*1670*/  STG.E desc[UR8][R2.64], RZ ;  /* 0x000000ff02007986 */ /* 0x000fe2000c101908 */
[----:B------:R-:W-:Y:S05]  /*1680*/  EXIT ;  /* 0x000000000000794d */ /* 0x000fea0003800000 */
.L_x_20:
        /* <DEDUP_REMOVED lines=15> */
.L_x_22:


//--------------------- .nv.global.init           --------------------------
	.section	.nv.global.init,"aw",@progbits
	.align	4
.nv.global.init:
	.type		mrg32k3aM1SubSeq,@object
	.size		mrg32k3aM1SubSeq,(mrg32k3aM2SubSeq - mrg32k3aM1SubSeq)
mrg32k3aM1SubSeq:
        /*0000*/ 	.byte	0x0b, 0xcc, 0xee, 0x04, 0x73, 0x29, 0x8b, 0x6f, 0xf6, 0x53, 0x03, 0xf6, 0x23, 0xf6, 0xea, 0xda
        /* <DEDUP_REMOVED lines=125> */
	.type		mrg32k3aM2SubSeq,@object
	.size		mrg32k3aM2SubSeq,(mrg32k3aM1 - mrg32k3aM2SubSeq)
mrg32k3aM2SubSeq:
        /* <DEDUP_REMOVED lines=126> */
	.type		mrg32k3aM1,@object
	.size		mrg32k3aM1,(mrg32k3aM1Seq - mrg32k3aM1)
mrg32k3aM1:
        /* <DEDUP_REMOVED lines=144> */
	.type		mrg32k3aM1Seq,@object
	.size		mrg32k3aM1Seq,(mrg32k3aM2 - mrg32k3aM1Seq)
mrg32k3aM1Seq:
        /* <DEDUP_REMOVED lines=144> */
	.type		mrg32k3aM2,@object
	.size		mrg32k3aM2,(mrg32k3aM2Seq - mrg32k3aM2)
mrg32k3aM2:
        /* <DEDUP_REMOVED lines=144> */
	.type		mrg32k3aM2Seq,@object
	.size		mrg32k3aM2Seq,(precalc_xorwow_matrix - mrg32k3aM2Seq)
mrg32k3aM2Seq:
        /* <DEDUP_REMOVED lines=144> */
	.type		precalc_xorwow_matrix,@object
	.size		precalc_xorwow_matrix,(precalc_xorwow_offset_matrix - precalc_xorwow_matrix)
precalc_xorwow_matrix:
        /* <DEDUP_REMOVED lines=6400> */
	.type		precalc_xorwow_offset_matrix,@object
	.size		precalc_xorwow_offset_matrix,(.L_1 - precalc_xorwow_offset_matrix)
precalc_xorwow_offset_matrix:
        /* <DEDUP_REMOVED lines=6400> */
.L_1:


//--------------------- .nv.shared.reserved.0     --------------------------
	.section	.nv.shared.reserved.0,"aw",@nobits
	.weak		__nv_reservedSMEM_offset_0_alias
	.size		__nv_reservedSMEM_offset_0_alias, 0, 64
	.other		__nv_reservedSMEM_offset_0_alias,@"STO_CUDA_RESERVED_SHARED STV_DEFAULT"
__nv_reservedSMEM_offset_0_alias:
	.zero		0
	.zero		64


//--------------------- .nv.constant0._ZN32_GLOBAL__N__73341823_4_k_cu_main23fill_random_data_kernelEP17curandStateXORWOWPfim --------------------------
	.section	.nv.constant0._ZN32_GLOBAL__N__73341823_4_k_cu_main23fill_random_data_kernelEP17curandStateXORWOWPfim,"a",@progbits
	.sectionflags	@""
	.align	4
.nv.constant0._ZN32_GLOBAL__N__73341823_4_k_cu_main23fill_random_data_kernelEP17curandStateXORWOWPfim:
	.zero		928


//--------------------- .nv.constant0._ZN32_GLOBAL__N__73341823_4_k_cu_main28matmul_l2_cache_hit_rate_100EPKfS1_iiiiiPf --------------------------
	.section	.nv.constant0._ZN32_GLOBAL__N__73341823_4_k_cu_main28matmul_l2_cache_hit_rate_100EPKfS1_iiiiiPf,"a",@progbits
	.sectionflags	@""
	.align	4
.nv.constant0._ZN32_GLOBAL__N__73341823_4_k_cu_main28matmul_l2_cache_hit_rate_100EPKfS1_iiiiiPf:
	.zero		944


//--------------------- SYMBOLS --------------------------

	.type		.nv.reservedSmem.offset0,@object
	.size		.nv.reservedSmem.offset0,0x4
